	.target	sm_100a

	.elftype	@"ET_EXEC"


//--------------------- .note.nv.tkinfo           --------------------------
	.section	.note.nv.tkinfo,"",@"SHT_NOTE"
	.sectionflags	@"SHF_NOTE_NV_TKINFO"
	.tkinfo
        /*0018*/ 	.word	0x00000002
        /*0030*/ 	.string	""
        /*0030*/ 	.string	"ptxas"
        /*0030*/ 	.string	"Cuda compilation tools, release 13.0, V13.0.88"
        /*0030*/ 	.string	"Build cuda_13.0.r13.0/compiler.36424714_0"
        /*0030*/ 	.string	"-arch sm_100a -m 64 "



//--------------------- .note.nv.cuinfo           --------------------------
	.section	.note.nv.cuinfo,"",@"SHT_NOTE"
	.sectionflags	@"SHF_NOTE_NV_CUINFO"
        /*0018*/ 	.short	0x0002
        /*001a*/ 	.short	0x0064
        /*001c*/ 	.short	0x0082
	.zero		2


//--------------------- .nv.info                  --------------------------
	.section	.nv.info,"",@"SHT_CUDA_INFO"
	.align	4


	//----- nvinfo : EIATTR_REGCOUNT
	.align		4
        /*0000*/ 	.byte	0x04, 0x2f
        /*0002*/ 	.short	(.L_19 - .L_18)
	.align		4
.L_18:
        /*0004*/ 	.word	index@(_ZN7cutlass13device_kernelINS_4gemm6kernel13GemmUniversalIN4cute5tupleIJiiiiEEENS1_10collective13CollectiveMmaINS1_35MainloopSm100TmaUmmaWarpSpecializedILi3ELi2ELi4ENS5_IJNS4_1CILi1EEESB_SB_EEEEENS5_IJNSA_ILi64EEESE_NSA_ILi32EEEEEENS_6half_tENS5_IJlSB_lEEESH_SI_NS4_8TiledMMAINS4_8MMA_AtomIJNS4_20SM100_MMA_F16BF16_SSISH_SH_fLi64ELi64ELNS4_4UMMA5MajorE0ELSN_0ELNSM_7ScaleInE0ELSO_0EEEEEENS4_6LayoutISC_NS5_IJNSA_ILi0EEESS_SS_EEEEENS5_IJNS4_10UnderscoreESV_SV_EEEEENS4_13SM90_TMA_LOADENS4_14ComposedLayoutINS4_7SwizzleILi2ELi4ELi3EEENS4_18smem_ptr_flag_bitsILi16EEENSR_INS5_IJNSA_ILi8EEESF_EEENS5_IJSF_SB_EEEEEEEvNS4_8identityESY_S18_vS19_EENS_8epilogue10collective18CollectiveEpilogueINS1B_23Sm100TmaWarpSpecializedILi3ELi2ELi16ELb1ELb0EEEJSG_NS5_IJNSR_ISE_SB_EENSR_ISF_SB_EEEEESH_SI_SH_SI_NS1B_6fusion15FusionCallbacksIS1F_NS1J_17LinearCombinationISH_fSH_fLNS_15FloatRoundStyleE2EEESG_S1I_JEEENS4_5SM1004TMEM4LOAD26SM100_TMEM_LOAD_16dp256b4xESY_S18_NS4_17SM75_U32x4_LDSM_NENS4_14SM90_TMA_STOREES18_NS4_17SM90_U32x4_STSM_NENS4_39AutoVectorizingCopyWithAssumedAlignmentILi128EEEEEEvvEEEEvNT_6ParamsE)
        /*0008*/ 	.word	0x0000004f


	//----- nvinfo : EIATTR_FRAME_SIZE
	.align		4
.L_19:
        /*000c*/ 	.byte	0x04, 0x11
        /*000e*/ 	.short	(.L_21 - .L_20)
	.align		4
.L_20:
        /*0010*/ 	.word	index@($__internal_2_$__cuda_sm10x_tcgen05_guardrail_trap_unallocated_columns_being_dealloced)
        /*0014*/ 	.word	0x00000000


	//----- nvinfo : EIATTR_FRAME_SIZE
	.align		4
.L_21:
        /*0018*/ 	.byte	0x04, 0x11
        /*001a*/ 	.short	(.L_23 - .L_22)
	.align		4
.L_22:
        /*001c*/ 	.word	index@($__internal_1_$__cuda_sm10x_tcgen05_guardrail_trap_phase_invalid_during_alloc)
        /*0020*/ 	.word	0x00000000


	//----- nvinfo : EIATTR_FRAME_SIZE
	.align		4
.L_23:
        /*0024*/ 	.byte	0x04, 0x11
        /*0026*/ 	.short	(.L_25 - .L_24)
	.align		4
.L_24:
        /*0028*/ 	.word	index@($__internal_0_$__cuda_sm10x_tcgen05_guardrail_trap_col_being_dealloced_not_returned_by_alloc)
        /*002c*/ 	.word	0x00000000


	//----- nvinfo : EIATTR_FRAME_SIZE
	.align		4
.L_25:
        /*0030*/ 	.byte	0x04, 0x11
        /*0032*/ 	.short	(.L_27 - .L_26)
	.align		4
.L_26:
        /*0034*/ 	.word	index@(_ZN7cutlass13device_kernelINS_4gemm6kernel13GemmUniversalIN4cute5tupleIJiiiiEEENS1_10collective13CollectiveMmaINS1_35MainloopSm100TmaUmmaWarpSpecializedILi3ELi2ELi4ENS5_IJNS4_1CILi1EEESB_SB_EEEEENS5_IJNSA_ILi64EEESE_NSA_ILi32EEEEEENS_6half_tENS5_IJlSB_lEEESH_SI_NS4_8TiledMMAINS4_8MMA_AtomIJNS4_20SM100_MMA_F16BF16_SSISH_SH_fLi64ELi64ELNS4_4UMMA5MajorE0ELSN_0ELNSM_7ScaleInE0ELSO_0EEEEEENS4_6LayoutISC_NS5_IJNSA_ILi0EEESS_SS_EEEEENS5_IJNS4_10UnderscoreESV_SV_EEEEENS4_13SM90_TMA_LOADENS4_14ComposedLayoutINS4_7SwizzleILi2ELi4ELi3EEENS4_18smem_ptr_flag_bitsILi16EEENSR_INS5_IJNSA_ILi8EEESF_EEENS5_IJSF_SB_EEEEEEEvNS4_8identityESY_S18_vS19_EENS_8epilogue10collective18CollectiveEpilogueINS1B_23Sm100TmaWarpSpecializedILi3ELi2ELi16ELb1ELb0EEEJSG_NS5_IJNSR_ISE_SB_EENSR_ISF_SB_EEEEESH_SI_SH_SI_NS1B_6fusion15FusionCallbacksIS1F_NS1J_17LinearCombinationISH_fSH_fLNS_15FloatRoundStyleE2EEESG_S1I_JEEENS4_5SM1004TMEM4LOAD26SM100_TMEM_LOAD_16dp256b4xESY_S18_NS4_17SM75_U32x4_LDSM_NENS4_14SM90_TMA_STOREES18_NS4_17SM90_U32x4_STSM_NENS4_39AutoVectorizingCopyWithAssumedAlignmentILi128EEEEEEvvEEEEvNT_6ParamsE)
        /*0038*/ 	.word	0x00000000


	//----- nvinfo : EIATTR_MIN_STACK_SIZE
	.align		4
.L_27:
        /*003c*/ 	.byte	0x04, 0x12
        /*003e*/ 	.short	(.L_29 - .L_28)
	.align		4
.L_28:
        /*0040*/ 	.word	index@(_ZN7cutlass13device_kernelINS_4gemm6kernel13GemmUniversalIN4cute5tupleIJiiiiEEENS1_10collective13CollectiveMmaINS1_35MainloopSm100TmaUmmaWarpSpecializedILi3ELi2ELi4ENS5_IJNS4_1CILi1EEESB_SB_EEEEENS5_IJNSA_ILi64EEESE_NSA_ILi32EEEEEENS_6half_tENS5_IJlSB_lEEESH_SI_NS4_8TiledMMAINS4_8MMA_AtomIJNS4_20SM100_MMA_F16BF16_SSISH_SH_fLi64ELi64ELNS4_4UMMA5MajorE0ELSN_0ELNSM_7ScaleInE0ELSO_0EEEEEENS4_6LayoutISC_NS5_IJNSA_ILi0EEESS_SS_EEEEENS5_IJNS4_10UnderscoreESV_SV_EEEEENS4_13SM90_TMA_LOADENS4_14ComposedLayoutINS4_7SwizzleILi2ELi4ELi3EEENS4_18smem_ptr_flag_bitsILi16EEENSR_INS5_IJNSA_ILi8EEESF_EEENS5_IJSF_SB_EEEEEEEvNS4_8identityESY_S18_vS19_EENS_8epilogue10collective18CollectiveEpilogueINS1B_23Sm100TmaWarpSpecializedILi3ELi2ELi16ELb1ELb0EEEJSG_NS5_IJNSR_ISE_SB_EENSR_ISF_SB_EEEEESH_SI_SH_SI_NS1B_6fusion15FusionCallbacksIS1F_NS1J_17LinearCombinationISH_fSH_fLNS_15FloatRoundStyleE2EEESG_S1I_JEEENS4_5SM1004TMEM4LOAD26SM100_TMEM_LOAD_16dp256b4xESY_S18_NS4_17SM75_U32x4_LDSM_NENS4_14SM90_TMA_STOREES18_NS4_17SM90_U32x4_STSM_NENS4_39AutoVectorizingCopyWithAssumedAlignmentILi128EEEEEEvvEEEEvNT_6ParamsE)
        /*0044*/ 	.word	0x00000000
.L_29:


//--------------------- .nv.compat                --------------------------
	.section	.nv.compat,"",@"SHT_CUDA_COMPAT_INFO"
	.align	4
        /*0000*/ 	.byte	0x02, 0x09, 0x01, 0x00, 0x02, 0x02, 0x02, 0x00, 0x02, 0x05, 0x05, 0x00, 0x03, 0x07, 0x01, 0x01
        /*0010*/ 	.byte	0x02, 0x03, 0x01, 0x00, 0x02, 0x06, 0x01, 0x00, 0x04, 0x0b, 0x08, 0x00, 0x09, 0x00, 0x00, 0x00
        /*0020*/ 	.byte	0x00, 0x00, 0x00, 0x00


//--------------------- .nv.info._ZN7cutlass13device_kernelINS_4gemm6kernel13GemmUniversalIN4cute5tupleIJiiiiEEENS1_10collective13CollectiveMmaINS1_35MainloopSm100TmaUmmaWarpSpecializedILi3ELi2ELi4ENS5_IJNS4_1CILi1EEESB_SB_EEEEENS5_IJNSA_ILi64EEESE_NSA_ILi32EEEEEENS_6half_tENS5_IJlSB_lEEESH_SI_NS4_8TiledMMAINS4_8MMA_AtomIJNS4_20SM100_MMA_F16BF16_SSISH_SH_fLi64ELi64ELNS4_4UMMA5MajorE0ELSN_0ELNSM_7ScaleInE0ELSO_0EEEEEENS4_6LayoutISC_NS5_IJNSA_ILi0EEESS_SS_EEEEENS5_IJNS4_10UnderscoreESV_SV_EEEEENS4_13SM90_TMA_LOADENS4_14ComposedLayoutINS4_7SwizzleILi2ELi4ELi3EEENS4_18smem_ptr_flag_bitsILi16EEENSR_INS5_IJNSA_ILi8EEESF_EEENS5_IJSF_SB_EEEEEEEvNS4_8identityESY_S18_vS19_EENS_8epilogue10collective18CollectiveEpilogueINS1B_23Sm100TmaWarpSpecializedILi3ELi2ELi16ELb1ELb0EEEJSG_NS5_IJNSR_ISE_SB_EENSR_ISF_SB_EEEEESH_SI_SH_SI_NS1B_6fusion15FusionCallbacksIS1F_NS1J_17LinearCombinationISH_fSH_fLNS_15FloatRoundStyleE2EEESG_S1I_JEEENS4_5SM1004TMEM4LOAD26SM100_TMEM_LOAD_16dp256b4xESY_S18_NS4_17SM75_U32x4_LDSM_NENS4_14SM90_TMA_STOREES18_NS4_17SM90_U32x4_STSM_NENS4_39AutoVectorizingCopyWithAssumedAlignmentILi128EEEEEEvvEEEEvNT_6ParamsE --------------------------
	.section	.nv.info._ZN7cutlass13device_kernelINS_4gemm6kernel13GemmUniversalIN4cute5tupleIJiiiiEEENS1_10collective13CollectiveMmaINS1_35MainloopSm100TmaUmmaWarpSpecializedILi3ELi2ELi4ENS5_IJNS4_1CILi1EEESB_SB_EEEEENS5_IJNSA_ILi64EEESE_NSA_ILi32EEEEEENS_6half_tENS5_IJlSB_lEEESH_SI_NS4_8TiledMMAINS4_8MMA_AtomIJNS4_20SM100_MMA_F16BF16_SSISH_SH_fLi64ELi64ELNS4_4UMMA5MajorE0ELSN_0ELNSM_7ScaleInE0ELSO_0EEEEEENS4_6LayoutISC_NS5_IJNSA_ILi0EEESS_SS_EEEEENS5_IJNS4_10UnderscoreESV_SV_EEEEENS4_13SM90_TMA_LOADENS4_14ComposedLayoutINS4_7SwizzleILi2ELi4ELi3EEENS4_18smem_ptr_flag_bitsILi16EEENSR_INS5_IJNSA_ILi8EEESF_EEENS5_IJSF_SB_EEEEEEEvNS4_8identityESY_S18_vS19_EENS_8epilogue10collective18CollectiveEpilogueINS1B_23Sm100TmaWarpSpecializedILi3ELi2ELi16ELb1ELb0EEEJSG_NS5_IJNSR_ISE_SB_EENSR_ISF_SB_EEEEESH_SI_SH_SI_NS1B_6fusion15FusionCallbacksIS1F_NS1J_17LinearCombinationISH_fSH_fLNS_15FloatRoundStyleE2EEESG_S1I_JEEENS4_5SM1004TMEM4LOAD26SM100_TMEM_LOAD_16dp256b4xESY_S18_NS4_17SM75_U32x4_LDSM_NENS4_14SM90_TMA_STOREES18_NS4_17SM90_U32x4_STSM_NENS4_39AutoVectorizingCopyWithAssumedAlignmentILi128EEEEEEvvEEEEvNT_6ParamsE,"",@"SHT_CUDA_INFO"
	.sectionflags	@""
	.align	4


	//----- nvinfo : EIATTR_CUDA_API_VERSION
	.align		4
        /*0000*/ 	.byte	0x04, 0x37
        /*0002*/ 	.short	(.L_31 - .L_30)
.L_30:
        /*0004*/ 	.word	0x00000082


	//----- nvinfo : EIATTR_KPARAM_INFO
	.align		4
.L_31:
        /*0008*/ 	.byte	0x04, 0x17
        /*000a*/ 	.short	(.L_33 - .L_32)
.L_32:
        /*000c*/ 	.word	0x00000000
        /*0010*/ 	.short	0x0000
        /*0012*/ 	.short	0x0000
        /*0014*/ 	.byte	0x00, 0xf0, 0x01, 0x20


	//----- nvinfo : EIATTR_AT_ENTRY_FRAGMENTS
	.align		4
.L_33:
        /*0018*/ 	.byte	0x04, 0x4f
        /*001a*/ 	.short	(.L_35 - .L_34)


	//   ....[0]....
.L_34:
        /*001c*/ 	.word	0x00000006


	//----- nvinfo : EIATTR_RESERVED_SMEM_USED
	.align		4
.L_35:
        /*0020*/ 	.byte	0x01, 0x41
	.zero		2


	//----- nvinfo : EIATTR_SPARSE_MMA_MASK
	.align		4
        /*0024*/ 	.byte	0x03, 0x50
        /*0026*/ 	.short	0x0000


	//----- nvinfo : EIATTR_TCGEN05_1CTA_USED
	.align		4
        /*0028*/ 	.byte	0x01, 0x51
	.zero		2


	//----- nvinfo : EIATTR_MAXREG_COUNT
	.align		4
        /*002c*/ 	.byte	0x03, 0x1b
        /*002e*/ 	.short	0x00ff


	//----- nvinfo : EIATTR_NUM_BARRIERS
	.align		4
        /*0030*/ 	.byte	0x02, 0x4c
        /*0032*/ 	.byte	0x07
	.zero		1


	//----- nvinfo : EIATTR_EXTERNS
	.align		4
        /*0034*/ 	.byte	0x04, 0x0f
        /*0036*/ 	.short	(.L_37 - .L_36)


	//   ....[0]....
	.align		4
.L_36:
        /*0038*/ 	.word	index@(__assertfail)


	//----- nvinfo : EIATTR_MERCURY_ISA_VERSION
	.align		4
.L_37:
        /*003c*/ 	.byte	0x03, 0x5f
        /*003e*/ 	.short	0x0101


	//----- nvinfo : EIATTR_INT_WARP_WIDE_INSTR_OFFSETS
	.align		4
        /*0040*/ 	.byte	0x04, 0x31
        /*0042*/ 	.short	(.L_39 - .L_38)


	//   ....[0]....
.L_38:
        /*0044*/ 	.word	0x00001d80


	//   ....[1]....
        /*0048*/ 	.word	0x000036b0


	//   ....[2]....
        /*004c*/ 	.word	0x000036e0


	//   ....[3]....
        /*0050*/ 	.word	0x00003730


	//   ....[4]....
        /*0054*/ 	.word	0x00004010


	//   ....[5]....
        /*0058*/ 	.word	0x00004030


	//   ....[6]....
        /*005c*/ 	.word	0x00004300


	//   ....[7]....
        /*0060*/ 	.word	0x00004430


	//----- nvinfo : EIATTR_COOP_GROUP_MASK_REGIDS
	.align		4
.L_39:
        /*0064*/ 	.byte	0x04, 0x29
        /*0066*/ 	.short	(.L_41 - .L_40)


	//   ....[0]....
.L_40:
        /*0068*/ 	.word	0xffffffff


	//   ....[1]....
        /*006c*/ 	.word	0xffffffff


	//   ....[2]....
        /*0070*/ 	.word	0xffffffff


	//   ....[3]....
        /*0074*/ 	.word	0xffffffff


	//   ....[4]....
        /*0078*/ 	.word	0xffffffff


	//   ....[5]....
        /*007c*/ 	.word	0xffffffff


	//   ....[6]....
        /*0080*/ 	.word	0xffffffff


	//   ....[7]....
        /*0084*/ 	.word	0xffffffff


	//   ....[8]....
        /*0088*/ 	.word	0xffffffff


	//   ....[9]....
        /*008c*/ 	.word	0xffffffff


	//   ....[10]....
        /*0090*/ 	.word	0xffffffff


	//   ....[11]....
        /*0094*/ 	.word	0xffffffff


	//   ....[12]....
        /*0098*/ 	.word	0xffffffff


	//----- nvinfo : EIATTR_COOP_GROUP_INSTR_OFFSETS
	.align		4
.L_41:
        /*009c*/ 	.byte	0x04, 0x28
        /*009e*/ 	.short	(.L_43 - .L_42)


	//   ....[0]....
.L_42:
        /*00a0*/ 	.word	0x00000090


	//   ....[1]....
        /*00a4*/ 	.word	0x000004d0


	//   ....[2]....
        /*00a8*/ 	.word	0x00000620


	//   ....[3]....
        /*00ac*/ 	.word	0x000007a0


	//   ....[4]....
        /*00b0*/ 	.word	0x000008a0


	//   ....[5]....
        /*00b4*/ 	.word	0x00000a10


	//   ....[6]....
        /*00b8*/ 	.word	0x00000bb0


	//   ....[7]....
        /*00bc*/ 	.word	0x00001c60


	//   ....[8]....
        /*00c0*/ 	.word	0x000029b0


	//   ....[9]....
        /*00c4*/ 	.word	0x00002bc0


	//   ....[10]....
        /*00c8*/ 	.word	0x00002bf0


	//   ....[11]....
        /*00cc*/ 	.word	0x000035a0


	//   ....[12]....
        /*00d0*/ 	.word	0x000037d0


	//----- nvinfo : EIATTR_VRC_CTA_INIT_COUNT
	.align		4
.L_43:
        /*00d4*/ 	.byte	0x02, 0x4a
        /*00d6*/ 	.byte	0x80
	.zero		1


	//----- nvinfo : EIATTR_SYSCALL_OFFSETS
	.align		4
        /*00d8*/ 	.byte	0x04, 0x46
        /*00da*/ 	.short	(.L_45 - .L_44)


	//   ....[0]....
.L_44:
        /*00dc*/ 	.word	0x00005010


	//   ....[1]....
        /*00e0*/ 	.word	0x00005100


	//   ....[2]....
        /*00e4*/ 	.word	0x000058e0


	//   ....[3]....
        /*00e8*/ 	.word	0x00006220


	//----- nvinfo : EIATTR_MBARRIER_INSTR_OFFSETS
	.align		4
.L_45:
        /*00ec*/ 	.byte	0x04, 0x39
        /*00ee*/ 	.short	(.L_47 - .L_46)


	//   ....[0]....
.L_46:
        /*00f0*/ 	.word	0x000005b0
        /*00f4*/ 	.word	0x000000ff
        /*00f8*/ 	.word	0x00000000
        /*00fc*/ 	.short	0x0100
        /*00fe*/ 	.byte	0x05
	.zero		1


	//   ....[1]....
        /*0100*/ 	.word	0x000005c0
        /*0104*/ 	.word	0x000000ff
        /*0108*/ 	.word	0x00000018
        /*010c*/ 	.short	0x0100
        /*010e*/ 	.byte	0x05
	.zero		1


	//   ....[2]....
        /*0110*/ 	.word	0x000005d0
        /*0114*/ 	.word	0x000000ff
        /*0118*/ 	.word	0x00000008
        /*011c*/ 	.short	0x0100
        /*011e*/ 	.byte	0x05
	.zero		1


	//   ....[3]....
        /*0120*/ 	.word	0x000005e0
        /*0124*/ 	.word	0x000000ff
        /*0128*/ 	.word	0x00000020
        /*012c*/ 	.short	0x0100
        /*012e*/ 	.byte	0x05
	.zero		1


	//   ....[4]....
        /*0130*/ 	.word	0x000005f0
        /*0134*/ 	.word	0x000000ff
        /*0138*/ 	.word	0x00000010
        /*013c*/ 	.short	0x0100
        /*013e*/ 	.byte	0x05
	.zero		1


	//   ....[5]....
        /*0140*/ 	.word	0x00000600
        /*0144*/ 	.word	0x000000ff
        /*0148*/ 	.word	0x00000028
        /*014c*/ 	.short	0x0100
        /*014e*/ 	.byte	0x05
	.zero		1


	//   ....[6]....
        /*0150*/ 	.word	0x00000730
        /*0154*/ 	.word	0x000000ff
        /*0158*/ 	.word	0x00000030
        /*015c*/ 	.short	0x0100
        /*015e*/ 	.byte	0x07
	.zero		1


	//   ....[7]....
        /*0160*/ 	.word	0x00000740
        /*0164*/ 	.word	0x000000ff
        /*0168*/ 	.word	0x00000048
        /*016c*/ 	.short	0x0100
        /*016e*/ 	.byte	0x07
	.zero		1


	//   ....[8]....
        /*0170*/ 	.word	0x00000750
        /*0174*/ 	.word	0x000000ff
        /*0178*/ 	.word	0x00000038
        /*017c*/ 	.short	0x0100
        /*017e*/ 	.byte	0x07
	.zero		1


	//   ....[9]....
        /*0180*/ 	.word	0x00000760
        /*0184*/ 	.word	0x000000ff
        /*0188*/ 	.word	0x00000050
        /*018c*/ 	.short	0x0100
        /*018e*/ 	.byte	0x07
	.zero		1


	//   ....[10]....
        /*0190*/ 	.word	0x00000770
        /*0194*/ 	.word	0x000000ff
        /*0198*/ 	.word	0x00000040
        /*019c*/ 	.short	0x0100
        /*019e*/ 	.byte	0x07
	.zero		1


	//   ....[11]....
        /*01a0*/ 	.word	0x00000780
        /*01a4*/ 	.word	0x000000ff
        /*01a8*/ 	.word	0x00000058
        /*01ac*/ 	.short	0x0100
        /*01ae*/ 	.byte	0x07
	.zero		1


	//   ....[12]....
        /*01b0*/ 	.word	0x00000870
        /*01b4*/ 	.word	0x000000ff
        /*01b8*/ 	.word	0x00000060
        /*01bc*/ 	.short	0x0100
        /*01be*/ 	.byte	0x05
	.zero		1


	//   ....[13]....
        /*01c0*/ 	.word	0x00000880
        /*01c4*/ 	.word	0x000000ff
        /*01c8*/ 	.word	0x00000068
        /*01cc*/ 	.short	0x0100
        /*01ce*/ 	.byte	0x05
	.zero		1


	//   ....[14]....
        /*01d0*/ 	.word	0x000009c0
        /*01d4*/ 	.word	0x000000ff
        /*01d8*/ 	.word	0x00000070
        /*01dc*/ 	.short	0x0100
        /*01de*/ 	.byte	0x05
	.zero		1


	//   ....[15]....
        /*01e0*/ 	.word	0x000009d0
        /*01e4*/ 	.word	0x000000ff
        /*01e8*/ 	.word	0x00000080
        /*01ec*/ 	.short	0x0100
        /*01ee*/ 	.byte	0x05
	.zero		1


	//   ....[16]....
        /*01f0*/ 	.word	0x000009e0
        /*01f4*/ 	.word	0x000000ff
        /*01f8*/ 	.word	0x00000078
        /*01fc*/ 	.short	0x0100
        /*01fe*/ 	.byte	0x05
	.zero		1


	//   ....[17]....
        /*0200*/ 	.word	0x000009f0
        /*0204*/ 	.word	0x000000ff
        /*0208*/ 	.word	0x00000088
        /*020c*/ 	.short	0x0100
        /*020e*/ 	.byte	0x05
	.zero		1


	//   ....[18]....
        /*0210*/ 	.word	0x00000b20
        /*0214*/ 	.word	0x000000ff
        /*0218*/ 	.word	0x00000090
        /*021c*/ 	.short	0x0100
        /*021e*/ 	.byte	0x07
	.zero		1


	//   ....[19]....
        /*0220*/ 	.word	0x00000b30
        /*0224*/ 	.word	0x000000ff
        /*0228*/ 	.word	0x000000b0
        /*022c*/ 	.short	0x0100
        /*022e*/ 	.byte	0x07
	.zero		1


	//   ....[20]....
        /*0230*/ 	.word	0x00000b40
        /*0234*/ 	.word	0x000000ff
        /*0238*/ 	.word	0x00000098
        /*023c*/ 	.short	0x0100
        /*023e*/ 	.byte	0x07
	.zero		1


	//   ....[21]....
        /*0240*/ 	.word	0x00000b50
        /*0244*/ 	.word	0x000000ff
        /*0248*/ 	.word	0x000000b8
        /*024c*/ 	.short	0x0100
        /*024e*/ 	.byte	0x07
	.zero		1


	//   ....[22]....
        /*0250*/ 	.word	0x00000b60
        /*0254*/ 	.word	0x000000ff
        /*0258*/ 	.word	0x000000a0
        /*025c*/ 	.short	0x0100
        /*025e*/ 	.byte	0x07
	.zero		1


	//   ....[23]....
        /*0260*/ 	.word	0x00000b70
        /*0264*/ 	.word	0x000000ff
        /*0268*/ 	.word	0x000000c0
        /*026c*/ 	.short	0x0100
        /*026e*/ 	.byte	0x07
	.zero		1


	//   ....[24]....
        /*0270*/ 	.word	0x00000b80
        /*0274*/ 	.word	0x000000ff
        /*0278*/ 	.word	0x000000a8
        /*027c*/ 	.short	0x0100
        /*027e*/ 	.byte	0x07
	.zero		1


	//   ....[25]....
        /*0280*/ 	.word	0x00000b90
        /*0284*/ 	.word	0x000000ff
        /*0288*/ 	.word	0x000000c8
        /*028c*/ 	.short	0x0100
        /*028e*/ 	.byte	0x07
	.zero		1


	//   ....[26]....
        /*0290*/ 	.word	0x00000c80
        /*0294*/ 	.word	0x000000ff
        /*0298*/ 	.word	0x000000d0
        /*029c*/ 	.short	0x0100
        /*029e*/ 	.byte	0x05
	.zero		1


	//   ....[27]....
        /*02a0*/ 	.word	0x00000c90
        /*02a4*/ 	.word	0x000000ff
        /*02a8*/ 	.word	0x000000e0
        /*02ac*/ 	.short	0x0100
        /*02ae*/ 	.byte	0x05
	.zero		1


	//   ....[28]....
        /*02b0*/ 	.word	0x00000ca0
        /*02b4*/ 	.word	0x000000ff
        /*02b8*/ 	.word	0x000000d8
        /*02bc*/ 	.short	0x0100
        /*02be*/ 	.byte	0x05
	.zero		1


	//   ....[29]....
        /*02c0*/ 	.word	0x00000cb0
        /*02c4*/ 	.word	0x000000ff
        /*02c8*/ 	.word	0x000000e8
        /*02cc*/ 	.short	0x0100
        /*02ce*/ 	.byte	0x05
	.zero		1


	//   ....[30]....
        /*02d0*/ 	.word	0x00001580
        /*02d4*/ 	.word	0x00000002
        /*02d8*/ 	.word	0x000000e0
        /*02dc*/ 	.short	0x010a
        /*02de*/ 	.byte	0xff
	.zero		1


	//   ....[31]....
        /*02e0*/ 	.word	0x000015b0
        /*02e4*/ 	.word	0x00000002
        /*02e8*/ 	.word	0x000000d0
        /*02ec*/ 	.short	0x0101
        /*02ee*/ 	.byte	0xff
	.zero		1


	//   ....[32]....
        /*02f0*/ 	.word	0x00001680
        /*02f4*/ 	.word	0x000000ff
        /*02f8*/ 	.word	0x00000018
        /*02fc*/ 	.short	0x010a
        /*02fe*/ 	.byte	0x08
	.zero		1


	//   ....[33]....
        /*0300*/ 	.word	0x00001720
        /*0304*/ 	.word	0x000000ff
        /*0308*/ 	.word	0x00000018
        /*030c*/ 	.short	0x010a
        /*030e*/ 	.byte	0x21
	.zero		1


	//   ....[34]....
        /*0310*/ 	.word	0x00001880
        /*0314*/ 	.word	0x000000ff
        /*0318*/ 	.word	0x00000018
        /*031c*/ 	.short	0x010a
        /*031e*/ 	.byte	0x08
	.zero		1


	//   ....[35]....
        /*0320*/ 	.word	0x00001970
        /*0324*/ 	.word	0x000000ff
        /*0328*/ 	.word	0x00000068
        /*032c*/ 	.short	0x0101
        /*032e*/ 	.byte	0x04
	.zero		1


	//   ....[36]....
        /*0330*/ 	.word	0x00001990
        /*0334*/ 	.word	0x000000ff
        /*0338*/ 	.word	0x00000018
        /*033c*/ 	.short	0x010a
        /*033e*/ 	.byte	0x08
	.zero		1


	//   ....[37]....
        /*0340*/ 	.word	0x00001a10
        /*0344*/ 	.word	0x000000ff
        /*0348*/ 	.word	0x00000018
        /*034c*/ 	.short	0x010a
        /*034e*/ 	.byte	0x11
	.zero		1


	//   ....[38]....
        /*0350*/ 	.word	0x00001b70
        /*0354*/ 	.word	0x000000ff
        /*0358*/ 	.word	0x00000018
        /*035c*/ 	.short	0x010a
        /*035e*/ 	.byte	0x08
	.zero		1


	//   ....[39]....
        /*0360*/ 	.word	0x00001c90
        /*0364*/ 	.word	0x00000002
        /*0368*/ 	.word	0x00000070
        /*036c*/ 	.short	0x010a
        /*036e*/ 	.byte	0xff
	.zero		1


	//   ....[40]....
        /*0370*/ 	.word	0x00001d50
        /*0374*/ 	.word	0x00000002
        /*0378*/ 	.word	0x00000000
        /*037c*/ 	.short	0x0101
        /*037e*/ 	.byte	0xff
	.zero		1


	//   ....[41]....
        /*0380*/ 	.word	0x000022b0
        /*0384*/ 	.word	0x000000ff
        /*0388*/ 	.word	0x00000000
        /*038c*/ 	.short	0x010a
        /*038e*/ 	.byte	0x05
	.zero		1


	//   ....[42]....
        /*0390*/ 	.word	0x00002340
        /*0394*/ 	.word	0x000000ff
        /*0398*/ 	.word	0x00000000
        /*039c*/ 	.short	0x010a
        /*039e*/ 	.byte	0x05
	.zero		1


	//   ....[43]....
        /*03a0*/ 	.word	0x000023e0
        /*03a4*/ 	.word	0x00000000
        /*03a8*/ 	.word	0x00000000
        /*03ac*/ 	.short	0x010a
        /*03ae*/ 	.byte	0xff
	.zero		1


	//   ....[44]....
        /*03b0*/ 	.word	0x00002500
        /*03b4*/ 	.word	0x00000000
        /*03b8*/ 	.word	0x000000d0
        /*03bc*/ 	.short	0x010a
        /*03be*/ 	.byte	0xff
	.zero		1


	//   ....[45]....
        /*03c0*/ 	.word	0x00002570
        /*03c4*/ 	.word	0x00000000
        /*03c8*/ 	.word	0x00000000
        /*03cc*/ 	.short	0x0101
        /*03ce*/ 	.byte	0xff
	.zero		1


	//   ....[46]....
        /*03d0*/ 	.word	0x00002590
        /*03d4*/ 	.word	0x000000ff
        /*03d8*/ 	.word	0x00000080
        /*03dc*/ 	.short	0x010a
        /*03de*/ 	.byte	0x05
	.zero		1


	//   ....[47]....
        /*03e0*/ 	.word	0x000026b0
        /*03e4*/ 	.word	0x00000000
        /*03e8*/ 	.word	0x00000070
        /*03ec*/ 	.short	0x010a
        /*03ee*/ 	.byte	0xff
	.zero		1


	//   ....[48]....
        /*03f0*/ 	.word	0x000027b0
        /*03f4*/ 	.word	0x00000000
        /*03f8*/ 	.word	0x00000000
        /*03fc*/ 	.short	0x0101
        /*03fe*/ 	.byte	0xff
	.zero		1


	//   ....[49]....
        /*0400*/ 	.word	0x00002840
        /*0404*/ 	.word	0x000000ff
        /*0408*/ 	.word	0x00000080
        /*040c*/ 	.short	0x0106
        /*040e*/ 	.byte	0x05
	.zero		1


	//   ....[50]....
        /*0410*/ 	.word	0x00002860
        /*0414*/ 	.word	0x000000ff
        /*0418*/ 	.word	0x00000080
        /*041c*/ 	.short	0x010a
        /*041e*/ 	.byte	0x05
	.zero		1


	//   ....[51]....
        /*0420*/ 	.word	0x000028f0
        /*0424*/ 	.word	0x000000ff
        /*0428*/ 	.word	0x00000080
        /*042c*/ 	.short	0x0106
        /*042e*/ 	.byte	0x04
	.zero		1


	//   ....[52]....
        /*0430*/ 	.word	0x00002930
        /*0434*/ 	.word	0x00000000
        /*0438*/ 	.word	0x00000080
        /*043c*/ 	.short	0x010a
        /*043e*/ 	.byte	0xff
	.zero		1


	//   ....[53]....
        /*0440*/ 	.word	0x00002e30
        /*0444*/ 	.word	0x00000000
        /*0448*/ 	.word	0x00000070
        /*044c*/ 	.short	0x010a
        /*044e*/ 	.byte	0xff
	.zero		1


	//   ....[54]....
        /*0450*/ 	.word	0x00002f30
        /*0454*/ 	.word	0x00000003
        /*0458*/ 	.word	0x00000000
        /*045c*/ 	.short	0x0101
        /*045e*/ 	.byte	0xff
	.zero		1


	//   ....[55]....
        /*0460*/ 	.word	0x00002f40
        /*0464*/ 	.word	0x000000ff
        /*0468*/ 	.word	0x00000000
        /*046c*/ 	.short	0x010a
        /*046e*/ 	.byte	0x04
	.zero		1


	//   ....[56]....
        /*0470*/ 	.word	0x00002fc0
        /*0474*/ 	.word	0x000000ff
        /*0478*/ 	.word	0x000000b0
        /*047c*/ 	.short	0x010a
        /*047e*/ 	.byte	0x08
	.zero		1


	//   ....[57]....
        /*0480*/ 	.word	0x000030a0
        /*0484*/ 	.word	0x000000ff
        /*0488*/ 	.word	0x00000000
        /*048c*/ 	.short	0x010a
        /*048e*/ 	.byte	0x07
	.zero		1


	//   ....[58]....
        /*0490*/ 	.word	0x000031e0
        /*0494*/ 	.word	0x000000ff
        /*0498*/ 	.word	0x00000000
        /*049c*/ 	.short	0x010a
        /*049e*/ 	.byte	0x04
	.zero		1


	//   ....[59]....
        /*04a0*/ 	.word	0x000033d0
        /*04a4*/ 	.word	0x000000ff
        /*04a8*/ 	.word	0x00000000
        /*04ac*/ 	.short	0x010a
        /*04ae*/ 	.byte	0x05
	.zero		1


	//   ....[60]....
        /*04b0*/ 	.word	0x00003460
        /*04b4*/ 	.word	0x000000ff
        /*04b8*/ 	.word	0x00000000
        /*04bc*/ 	.short	0x010a
        /*04be*/ 	.byte	0x05
	.zero		1


	//   ....[61]....
        /*04c0*/ 	.word	0x000034f0
        /*04c4*/ 	.word	0x000000ff
        /*04c8*/ 	.word	0x00000000
        /*04cc*/ 	.short	0x010a
        /*04ce*/ 	.byte	0x05
	.zero		1


	//   ....[62]....
        /*04d0*/ 	.word	0x00003580
        /*04d4*/ 	.word	0x000000ff
        /*04d8*/ 	.word	0x00000000
        /*04dc*/ 	.short	0x010a
        /*04de*/ 	.byte	0x07
	.zero		1


	//   ....[63]....
        /*04e0*/ 	.word	0x000039b0
        /*04e4*/ 	.word	0x00000000
        /*04e8*/ 	.word	0x00000070
        /*04ec*/ 	.short	0x010a
        /*04ee*/ 	.byte	0xff
	.zero		1


	//   ....[64]....
        /*04f0*/ 	.word	0x00003a70
        /*04f4*/ 	.word	0x00000000
        /*04f8*/ 	.word	0x00000000
        /*04fc*/ 	.short	0x0101
        /*04fe*/ 	.byte	0xff
	.zero		1


	//   ....[65]....
        /*0500*/ 	.word	0x00003d90
        /*0504*/ 	.word	0x000000ff
        /*0508*/ 	.word	0x00000068
        /*050c*/ 	.short	0x010a
        /*050e*/ 	.byte	0x07
	.zero		1


	//   ....[66]....
        /*0510*/ 	.word	0x00003fb0
        /*0514*/ 	.word	0x000000ff
        /*0518*/ 	.word	0x00000048
        /*051c*/ 	.short	0x010a
        /*051e*/ 	.byte	0x0f
	.zero		1


	//   ....[67]....
        /*0520*/ 	.word	0x000041b0
        /*0524*/ 	.word	0x000000ff
        /*0528*/ 	.word	0x00000030
        /*052c*/ 	.short	0x010b
        /*052e*/ 	.byte	0x0f
	.zero		1


	//   ....[68]....
        /*0530*/ 	.word	0x00004200
        /*0534*/ 	.word	0x000000ff
        /*0538*/ 	.word	0x00000000
        /*053c*/ 	.short	0x0101
        /*053e*/ 	.byte	0x10
	.zero		1


	//   ....[69]....
        /*0540*/ 	.word	0x00004240
        /*0544*/ 	.word	0x000000ff
        /*0548*/ 	.word	0x00000048
        /*054c*/ 	.short	0x010a
        /*054e*/ 	.byte	0x0d
	.zero		1


	//   ....[70]....
        /*0550*/ 	.word	0x00004480
        /*0554*/ 	.word	0x000000ff
        /*0558*/ 	.word	0x00000030
        /*055c*/ 	.short	0x010b
        /*055e*/ 	.byte	0x0d
	.zero		1


	//   ....[71]....
        /*0560*/ 	.word	0x000044f0
        /*0564*/ 	.word	0x000000ff
        /*0568*/ 	.word	0x00000000
        /*056c*/ 	.short	0x0101
        /*056e*/ 	.byte	0x0f
	.zero		1


	//   ....[72]....
        /*0570*/ 	.word	0x00004540
        /*0574*/ 	.word	0x000000ff
        /*0578*/ 	.word	0x00000000
        /*057c*/ 	.short	0x010a
        /*057e*/ 	.byte	0x04
	.zero		1


	//   ....[73]....
        /*0580*/ 	.word	0x000045d0
        /*0584*/ 	.word	0x000000ff
        /*0588*/ 	.word	0x00000000
        /*058c*/ 	.short	0x010a
        /*058e*/ 	.byte	0x04
	.zero		1


	//   ....[74]....
        /*0590*/ 	.word	0x00004670
        /*0594*/ 	.word	0x00000000
        /*0598*/ 	.word	0x00000000
        /*059c*/ 	.short	0x010a
        /*059e*/ 	.byte	0xff
	.zero		1


	//   ....[75]....
        /*05a0*/ 	.word	0x000049e0
        /*05a4*/ 	.word	0x00000000
        /*05a8*/ 	.word	0x00000070
        /*05ac*/ 	.short	0x010a
        /*05ae*/ 	.byte	0xff
	.zero		1


	//   ....[76]....
        /*05b0*/ 	.word	0x00004af0
        /*05b4*/ 	.word	0x00000000
        /*05b8*/ 	.word	0x00000000
        /*05bc*/ 	.short	0x0101
        /*05be*/ 	.byte	0xff
	.zero		1


	//   ....[77]....
        /*05c0*/ 	.word	0x00005500
        /*05c4*/ 	.word	0x00000002
        /*05c8*/ 	.word	0x00000030
        /*05cc*/ 	.short	0x010a
        /*05ce*/ 	.byte	0xff
	.zero		1


	//   ....[78]....
        /*05d0*/ 	.word	0x00005540
        /*05d4*/ 	.word	0x0000002c
        /*05d8*/ 	.word	0x00000090
        /*05dc*/ 	.short	0x010a
        /*05de*/ 	.byte	0xff
	.zero		1


	//   ....[79]....
        /*05e0*/ 	.word	0x00005630
        /*05e4*/ 	.word	0x00000002
        /*05e8*/ 	.word	0x00000030
        /*05ec*/ 	.short	0x010a
        /*05ee*/ 	.byte	0xff
	.zero		1


	//   ....[80]....
        /*05f0*/ 	.word	0x000057c0
        /*05f4*/ 	.word	0x0000002c
        /*05f8*/ 	.word	0x00000090
        /*05fc*/ 	.short	0x010a
        /*05fe*/ 	.byte	0xff
	.zero		1


	//   ....[81]....
        /*0600*/ 	.word	0x00005f80
        /*0604*/ 	.word	0x00000000
        /*0608*/ 	.word	0x00000000
        /*060c*/ 	.short	0x0101
        /*060e*/ 	.byte	0xff
	.zero		1


	//   ....[82]....
        /*0610*/ 	.word	0x00005f90
        /*0614*/ 	.word	0x00000002
        /*0618*/ 	.word	0x00000030
        /*061c*/ 	.short	0x010a
        /*061e*/ 	.byte	0xff
	.zero		1


	//   ....[83]....
        /*0620*/ 	.word	0x00006050
        /*0624*/ 	.word	0x00000002
        /*0628*/ 	.word	0x00000030
        /*062c*/ 	.short	0x010a
        /*062e*/ 	.byte	0xff
	.zero		1


	//   ....[84]....
        /*0630*/ 	.word	0x00006380
        /*0634*/ 	.word	0x000000ff
        /*0638*/ 	.word	0x00000000
        /*063c*/ 	.short	0x0101
        /*063e*/ 	.byte	0x05
	.zero		1


	//   ....[85]....
        /*0640*/ 	.word	0x00006940
        /*0644*/ 	.word	0x00000000
        /*0648*/ 	.word	0x00000000
        /*064c*/ 	.short	0x0101
        /*064e*/ 	.byte	0xff
	.zero		1


	//   ....[86]....
        /*0650*/ 	.word	0x00006bb0
        /*0654*/ 	.word	0x000000ff
        /*0658*/ 	.word	0x00000000
        /*065c*/ 	.short	0x0101
        /*065e*/ 	.byte	0x04
	.zero		1


	//   ....[87]....
        /*0660*/ 	.word	0x00006bd0
        /*0664*/ 	.word	0x00000002
        /*0668*/ 	.word	0x000000e0
        /*066c*/ 	.short	0x010a
        /*066e*/ 	.byte	0xff
	.zero		1


	//   ....[88]....
        /*0670*/ 	.word	0x00006c30
        /*0674*/ 	.word	0x00000002
        /*0678*/ 	.word	0x00000018
        /*067c*/ 	.short	0x010a
        /*067e*/ 	.byte	0xff
	.zero		1


	//   ....[89]....
        /*0680*/ 	.word	0x00006c90
        /*0684*/ 	.word	0x00000002
        /*0688*/ 	.word	0x00000018
        /*068c*/ 	.short	0x010a
        /*068e*/ 	.byte	0xff
	.zero		1


	//   ....[90]....
        /*0690*/ 	.word	0x00006ce0
        /*0694*/ 	.word	0x00000002
        /*0698*/ 	.word	0x00000070
        /*069c*/ 	.short	0x010a
        /*069e*/ 	.byte	0xff
	.zero		1


	//   ....[91]....
        /*06a0*/ 	.word	0x00006d40
        /*06a4*/ 	.word	0x00000000
        /*06a8*/ 	.word	0x00000000
        /*06ac*/ 	.short	0x010a
        /*06ae*/ 	.byte	0xff
	.zero		1


	//   ....[92]....
        /*06b0*/ 	.word	0x00006da0
        /*06b4*/ 	.word	0x00000000
        /*06b8*/ 	.word	0x00000000
        /*06bc*/ 	.short	0x010a
        /*06be*/ 	.byte	0xff
	.zero		1


	//   ....[93]....
        /*06c0*/ 	.word	0x00006df0
        /*06c4*/ 	.word	0x00000000
        /*06c8*/ 	.word	0x000000d0
        /*06cc*/ 	.short	0x010a
        /*06ce*/ 	.byte	0xff
	.zero		1


	//   ....[94]....
        /*06d0*/ 	.word	0x00006e50
        /*06d4*/ 	.word	0x00000000
        /*06d8*/ 	.word	0x00000080
        /*06dc*/ 	.short	0x010a
        /*06de*/ 	.byte	0xff
	.zero		1


	//   ....[95]....
        /*06e0*/ 	.word	0x00006ea0
        /*06e4*/ 	.word	0x00000000
        /*06e8*/ 	.word	0x00000070
        /*06ec*/ 	.short	0x010a
        /*06ee*/ 	.byte	0xff
	.zero		1


	//   ....[96]....
        /*06f0*/ 	.word	0x00006f00
        /*06f4*/ 	.word	0x00000000
        /*06f8*/ 	.word	0x00000080
        /*06fc*/ 	.short	0x010a
        /*06fe*/ 	.byte	0xff
	.zero		1


	//   ....[97]....
        /*0700*/ 	.word	0x00006f50
        /*0704*/ 	.word	0x00000000
        /*0708*/ 	.word	0x00000070
        /*070c*/ 	.short	0x010a
        /*070e*/ 	.byte	0xff
	.zero		1


	//   ....[98]....
        /*0710*/ 	.word	0x00006fb0
        /*0714*/ 	.word	0x00000002
        /*0718*/ 	.word	0x000000b0
        /*071c*/ 	.short	0x010a
        /*071e*/ 	.byte	0xff
	.zero		1


	//   ....[99]....
        /*0720*/ 	.word	0x00007010
        /*0724*/ 	.word	0x00000000
        /*0728*/ 	.word	0x00000000
        /*072c*/ 	.short	0x010a
        /*072e*/ 	.byte	0xff
	.zero		1


	//   ....[100]....
        /*0730*/ 	.word	0x00007070
        /*0734*/ 	.word	0x00000000
        /*0738*/ 	.word	0x00000000
        /*073c*/ 	.short	0x010a
        /*073e*/ 	.byte	0xff
	.zero		1


	//   ....[101]....
        /*0740*/ 	.word	0x000070d0
        /*0744*/ 	.word	0x00000000
        /*0748*/ 	.word	0x00000000
        /*074c*/ 	.short	0x010a
        /*074e*/ 	.byte	0xff
	.zero		1


	//   ....[102]....
        /*0750*/ 	.word	0x00007130
        /*0754*/ 	.word	0x00000000
        /*0758*/ 	.word	0x00000000
        /*075c*/ 	.short	0x010a
        /*075e*/ 	.byte	0xff
	.zero		1


	//   ....[103]....
        /*0760*/ 	.word	0x00007190
        /*0764*/ 	.word	0x00000000
        /*0768*/ 	.word	0x00000000
        /*076c*/ 	.short	0x010a
        /*076e*/ 	.byte	0xff
	.zero		1


	//   ....[104]....
        /*0770*/ 	.word	0x000071e0
        /*0774*/ 	.word	0x00000000
        /*0778*/ 	.word	0x00000070
        /*077c*/ 	.short	0x010a
        /*077e*/ 	.byte	0xff
	.zero		1


	//   ....[105]....
        /*0780*/ 	.word	0x00007240
        /*0784*/ 	.word	0x00000000
        /*0788*/ 	.word	0x00000068
        /*078c*/ 	.short	0x010a
        /*078e*/ 	.byte	0xff
	.zero		1


	//   ....[106]....
        /*0790*/ 	.word	0x000072a0
        /*0794*/ 	.word	0x00000000
        /*0798*/ 	.word	0x00000048
        /*079c*/ 	.short	0x010a
        /*079e*/ 	.byte	0xff
	.zero		1


	//   ....[107]....
        /*07a0*/ 	.word	0x00007300
        /*07a4*/ 	.word	0x00000000
        /*07a8*/ 	.word	0x00000048
        /*07ac*/ 	.short	0x010a
        /*07ae*/ 	.byte	0xff
	.zero		1


	//   ....[108]....
        /*07b0*/ 	.word	0x00007360
        /*07b4*/ 	.word	0x00000000
        /*07b8*/ 	.word	0x00000000
        /*07bc*/ 	.short	0x010a
        /*07be*/ 	.byte	0xff
	.zero		1


	//   ....[109]....
        /*07c0*/ 	.word	0x000073c0
        /*07c4*/ 	.word	0x00000000
        /*07c8*/ 	.word	0x00000000
        /*07cc*/ 	.short	0x010a
        /*07ce*/ 	.byte	0xff
	.zero		1


	//   ....[110]....
        /*07d0*/ 	.word	0x00007410
        /*07d4*/ 	.word	0x00000000
        /*07d8*/ 	.word	0x00000070
        /*07dc*/ 	.short	0x010a
        /*07de*/ 	.byte	0xff
	.zero		1


	//   ....[111]....
        /*07e0*/ 	.word	0x00007460
        /*07e4*/ 	.word	0x00000002
        /*07e8*/ 	.word	0x00000030
        /*07ec*/ 	.short	0x010a
        /*07ee*/ 	.byte	0xff
	.zero		1


	//   ....[112]....
        /*07f0*/ 	.word	0x000074b0
        /*07f4*/ 	.word	0x0000002c
        /*07f8*/ 	.word	0x00000090
        /*07fc*/ 	.short	0x010a
        /*07fe*/ 	.byte	0xff
	.zero		1


	//   ....[113]....
        /*0800*/ 	.word	0x00007500
        /*0804*/ 	.word	0x00000002
        /*0808*/ 	.word	0x00000030
        /*080c*/ 	.short	0x010a
        /*080e*/ 	.byte	0xff
	.zero		1


	//----- nvinfo : EIATTR_NUM_MBARRIERS
	.align		4
.L_47:
        /*0810*/ 	.byte	0x03, 0x38
        /*0812*/ 	.short	0x001e


	//----- nvinfo : EIATTR_EXIT_INSTR_OFFSETS
	.align		4
        /*0814*/ 	.byte	0x04, 0x1c
        /*0816*/ 	.short	(.L_49 - .L_48)


	//   ....[0]....
.L_48:
        /*0818*/ 	.word	0x00002410


	//   ....[1]....
        /*081c*/ 	.word	0x00002900


	//   ....[2]....
        /*0820*/ 	.word	0x00002960


	//   ....[3]....
        /*0824*/ 	.word	0x000037e0


	//   ....[4]....
        /*0828*/ 	.word	0x000046a0


	//   ....[5]....
        /*082c*/ 	.word	0x000046e0


	//   ....[6]....
        /*0830*/ 	.word	0x00006aa0


	//   ....[7]....
        /*0834*/ 	.word	0x00006b20


	//   ....[8]....
        /*0838*/ 	.word	0x00006b50


	//   ....[9]....
        /*083c*/ 	.word	0x00006bc0


	//----- nvinfo : EIATTR_MAX_THREADS
	.align		4
.L_49:
        /*0840*/ 	.byte	0x04, 0x05
        /*0842*/ 	.short	(.L_51 - .L_50)
.L_50:
        /*0844*/ 	.word	0x00000100
        /*0848*/ 	.word	0x00000001
        /*084c*/ 	.word	0x00000001


	//----- nvinfo : EIATTR_CRS_STACK_SIZE
	.align		4
.L_51:
        /*0850*/ 	.byte	0x04, 0x1e
        /*0852*/ 	.short	(.L_53 - .L_52)
.L_52:
        /*0854*/ 	.word	0x00000000


	//----- nvinfo : EIATTR_CBANK_PARAM_SIZE
	.align		4
.L_53:
        /*0858*/ 	.byte	0x03, 0x19
        /*085a*/ 	.short	0x0800


	//----- nvinfo : EIATTR_PARAM_CBANK
	.align		4
        /*085c*/ 	.byte	0x04, 0x0a
        /*085e*/ 	.short	(.L_55 - .L_54)
	.align		4
.L_54:
        /*0860*/ 	.word	index@(.nv.constant0._ZN7cutlass13device_kernelINS_4gemm6kernel13GemmUniversalIN4cute5tupleIJiiiiEEENS1_10collective13CollectiveMmaINS1_35MainloopSm100TmaUmmaWarpSpecializedILi3ELi2ELi4ENS5_IJNS4_1CILi1EEESB_SB_EEEEENS5_IJNSA_ILi64EEESE_NSA_ILi32EEEEEENS_6half_tENS5_IJlSB_lEEESH_SI_NS4_8TiledMMAINS4_8MMA_AtomIJNS4_20SM100_MMA_F16BF16_SSISH_SH_fLi64ELi64ELNS4_4UMMA5MajorE0ELSN_0ELNSM_7ScaleInE0ELSO_0EEEEEENS4_6LayoutISC_NS5_IJNSA_ILi0EEESS_SS_EEEEENS5_IJNS4_10UnderscoreESV_SV_EEEEENS4_13SM90_TMA_LOADENS4_14ComposedLayoutINS4_7SwizzleILi2ELi4ELi3EEENS4_18smem_ptr_flag_bitsILi16EEENSR_INS5_IJNSA_ILi8EEESF_EEENS5_IJSF_SB_EEEEEEEvNS4_8identityESY_S18_vS19_EENS_8epilogue10collective18CollectiveEpilogueINS1B_23Sm100TmaWarpSpecializedILi3ELi2ELi16ELb1ELb0EEEJSG_NS5_IJNSR_ISE_SB_EENSR_ISF_SB_EEEEESH_SI_SH_SI_NS1B_6fusion15FusionCallbacksIS1F_NS1J_17LinearCombinationISH_fSH_fLNS_15FloatRoundStyleE2EEESG_S1I_JEEENS4_5SM1004TMEM4LOAD26SM100_TMEM_LOAD_16dp256b4xESY_S18_NS4_17SM75_U32x4_LDSM_NENS4_14SM90_TMA_STOREES18_NS4_17SM90_U32x4_STSM_NENS4_39AutoVectorizingCopyWithAssumedAlignmentILi128EEEEEEvvEEEEvNT_6ParamsE)
        /*0864*/ 	.short	0x0380
        /*0866*/ 	.short	0x0800


	//----- nvinfo : EIATTR_SW_WAR
	.align		4
.L_55:
        /*0868*/ 	.byte	0x04, 0x36
        /*086a*/ 	.short	(.L_57 - .L_56)
.L_56:
        /*086c*/ 	.word	0x00000008
.L_57:


//--------------------- .nv.callgraph             --------------------------
	.section	.nv.callgraph,"",@"SHT_CUDA_CALLGRAPH"
	.align	4
	.sectionentsize	8
	.align		4
        /*0000*/ 	.word	0x00000000
	.align		4
        /*0004*/ 	.word	0xffffffff
	.align		4
        /*0008*/ 	.word	index@(_ZN7cutlass13device_kernelINS_4gemm6kernel13GemmUniversalIN4cute5tupleIJiiiiEEENS1_10collective13CollectiveMmaINS1_35MainloopSm100TmaUmmaWarpSpecializedILi3ELi2ELi4ENS5_IJNS4_1CILi1EEESB_SB_EEEEENS5_IJNSA_ILi64EEESE_NSA_ILi32EEEEEENS_6half_tENS5_IJlSB_lEEESH_SI_NS4_8TiledMMAINS4_8MMA_AtomIJNS4_20SM100_MMA_F16BF16_SSISH_SH_fLi64ELi64ELNS4_4UMMA5MajorE0ELSN_0ELNSM_7ScaleInE0ELSO_0EEEEEENS4_6LayoutISC_NS5_IJNSA_ILi0EEESS_SS_EEEEENS5_IJNS4_10UnderscoreESV_SV_EEEEENS4_13SM90_TMA_LOADENS4_14ComposedLayoutINS4_7SwizzleILi2ELi4ELi3EEENS4_18smem_ptr_flag_bitsILi16EEENSR_INS5_IJNSA_ILi8EEESF_EEENS5_IJSF_SB_EEEEEEEvNS4_8identityESY_S18_vS19_EENS_8epilogue10collective18CollectiveEpilogueINS1B_23Sm100TmaWarpSpecializedILi3ELi2ELi16ELb1ELb0EEEJSG_NS5_IJNSR_ISE_SB_EENSR_ISF_SB_EEEEESH_SI_SH_SI_NS1B_6fusion15FusionCallbacksIS1F_NS1J_17LinearCombinationISH_fSH_fLNS_15FloatRoundStyleE2EEESG_S1I_JEEENS4_5SM1004TMEM4LOAD26SM100_TMEM_LOAD_16dp256b4xESY_S18_NS4_17SM75_U32x4_LDSM_NENS4_14SM90_TMA_STOREES18_NS4_17SM90_U32x4_STSM_NENS4_39AutoVectorizingCopyWithAssumedAlignmentILi128EEEEEEvvEEEEvNT_6ParamsE)
	.align		4
        /*000c*/ 	.word	index@(__assertfail)
	.align		4
        /*0010*/ 	.word	0x00000000
	.align		4
        /*0014*/ 	.word	0xfffffffe
	.align		4
        /*0018*/ 	.word	0x00000000
	.align		4
        /*001c*/ 	.word	0xfffffffd
	.align		4
        /*0020*/ 	.word	0x00000000
	.align		4
        /*0024*/ 	.word	0xfffffffc


//--------------------- .nv.constant4             --------------------------
	.section	.nv.constant4,"a",@progbits
	.align	8
	.align		8
.nv.constant4:
        /*0000*/ 	.dword	__assertfail
	.align		8
        /*0008*/ 	.dword	__unnamed_1
	.align		8
        /*0010*/ 	.dword	__unnamed_2
	.align		8
        /*0018*/ 	.dword	_ZN40_INTERNAL_9e62800e_4_k_cu_eb42c742_206354cuda3std3__45__cpo5beginE
	.align		8
        /*0020*/ 	.dword	_ZN40_INTERNAL_9e62800e_4_k_cu_eb42c742_206354cuda3std3__45__cpo3endE
	.align		8
        /*0028*/ 	.dword	_ZN40_INTERNAL_9e62800e_4_k_cu_eb42c742_206354cuda3std3__45__cpo6cbeginE
	.align		8
        /*0030*/ 	.dword	_ZN40_INTERNAL_9e62800e_4_k_cu_eb42c742_206354cuda3std3__45__cpo4cendE
	.align		8
        /*0038*/ 	.dword	_ZN40_INTERNAL_9e62800e_4_k_cu_eb42c742_206354cuda3std3__442_GLOBAL__N__9e62800e_4_k_cu_eb42c742_206356ignoreE
	.align		8
        /*0040*/ 	.dword	_ZN40_INTERNAL_9e62800e_4_k_cu_eb42c742_206354cuda3std3__419piecewise_constructE
	.align		8
        /*0048*/ 	.dword	_ZN40_INTERNAL_9e62800e_4_k_cu_eb42c742_206354cuda3std3__48in_placeE
	.align		8
        /*0050*/ 	.dword	_ZN40_INTERNAL_9e62800e_4_k_cu_eb42c742_206354cuda3std6ranges3__45__cpo4swapE
	.align		8
        /*0058*/ 	.dword	_ZN40_INTERNAL_9e62800e_4_k_cu_eb42c742_206354cuda3std6ranges3__45__cpo9iter_moveE
	.align		8
        /*0060*/ 	.dword	_ZN40_INTERNAL_9e62800e_4_k_cu_eb42c742_206354cute7productE
	.align		8
        /*0068*/ 	.dword	_ZN40_INTERNAL_9e62800e_4_k_cu_eb42c742_206354cute1_E
	.align		8
        /*0070*/ 	.dword	$str$25
	.align		8
        /*0078*/ 	.dword	$str$26
	.align		8
        /*0080*/ 	.dword	$str$27
	.align		8
        /*0088*/ 	.dword	$str$28


//--------------------- .text._ZN7cutlass13device_kernelINS_4gemm6kernel13GemmUniversalIN4cute5tupleIJiiiiEEENS1_10collective13CollectiveMmaINS1_35MainloopSm100TmaUmmaWarpSpecializedILi3ELi2ELi4ENS5_IJNS4_1CILi1EEESB_SB_EEEEENS5_IJNSA_ILi64EEESE_NSA_ILi32EEEEEENS_6half_tENS5_IJlSB_lEEESH_SI_NS4_8TiledMMAINS4_8MMA_AtomIJNS4_20SM100_MMA_F16BF16_SSISH_SH_fLi64ELi64ELNS4_4UMMA5MajorE0ELSN_0ELNSM_7ScaleInE0ELSO_0EEEEEENS4_6LayoutISC_NS5_IJNSA_ILi0EEESS_SS_EEEEENS5_IJNS4_10UnderscoreESV_SV_EEEEENS4_13SM90_TMA_LOADENS4_14ComposedLayoutINS4_7SwizzleILi2ELi4ELi3EEENS4_18smem_ptr_flag_bitsILi16EEENSR_INS5_IJNSA_ILi8EEESF_EEENS5_IJSF_SB_EEEEEEEvNS4_8identityESY_S18_vS19_EENS_8epilogue10collective18CollectiveEpilogueINS1B_23Sm100TmaWarpSpecializedILi3ELi2ELi16ELb1ELb0EEEJSG_NS5_IJNSR_ISE_SB_EENSR_ISF_SB_EEEEESH_SI_SH_SI_NS1B_6fusion15FusionCallbacksIS1F_NS1J_17LinearCombinationISH_fSH_fLNS_15FloatRoundStyleE2EEESG_S1I_JEEENS4_5SM1004TMEM4LOAD26SM100_TMEM_LOAD_16dp256b4xESY_S18_NS4_17SM75_U32x4_LDSM_NENS4_14SM90_TMA_STOREES18_NS4_17SM90_U32x4_STSM_NENS4_39AutoVectorizingCopyWithAssumedAlignmentILi128EEEEEEvvEEEEvNT_6ParamsE --------------------------
	.section	.text._ZN7cutlass13device_kernelINS_4gemm6kernel13GemmUniversalIN4cute5tupleIJiiiiEEENS1_10collective13CollectiveMmaINS1_35MainloopSm100TmaUmmaWarpSpecializedILi3ELi2ELi4ENS5_IJNS4_1CILi1EEESB_SB_EEEEENS5_IJNSA_ILi64EEESE_NSA_ILi32EEEEEENS_6half_tENS5_IJlSB_lEEESH_SI_NS4_8TiledMMAINS4_8MMA_AtomIJNS4_20SM100_MMA_F16BF16_SSISH_SH_fLi64ELi64ELNS4_4UMMA5MajorE0ELSN_0ELNSM_7ScaleInE0ELSO_0EEEEEENS4_6LayoutISC_NS5_IJNSA_ILi0EEESS_SS_EEEEENS5_IJNS4_10UnderscoreESV_SV_EEEEENS4_13SM90_TMA_LOADENS4_14ComposedLayoutINS4_7SwizzleILi2ELi4ELi3EEENS4_18smem_ptr_flag_bitsILi16EEENSR_INS5_IJNSA_ILi8EEESF_EEENS5_IJSF_SB_EEEEEEEvNS4_8identityESY_S18_vS19_EENS_8epilogue10collective18CollectiveEpilogueINS1B_23Sm100TmaWarpSpecializedILi3ELi2ELi16ELb1ELb0EEEJSG_NS5_IJNSR_ISE_SB_EENSR_ISF_SB_EEEEESH_SI_SH_SI_NS1B_6fusion15FusionCallbacksIS1F_NS1J_17LinearCombinationISH_fSH_fLNS_15FloatRoundStyleE2EEESG_S1I_JEEENS4_5SM1004TMEM4LOAD26SM100_TMEM_LOAD_16dp256b4xESY_S18_NS4_17SM75_U32x4_LDSM_NENS4_14SM90_TMA_STOREES18_NS4_17SM90_U32x4_STSM_NENS4_39AutoVectorizingCopyWithAssumedAlignmentILi128EEEEEEvvEEEEvNT_6ParamsE,"ax",@progbits
	.align	128
.text._ZN7cutlass13device_kernelINS_4gemm6kernel13GemmUniversalIN4cute5tupleIJiiiiEEENS1_10collective13CollectiveMmaINS1_35MainloopSm100TmaUmmaWarpSpecializedILi3ELi2ELi4ENS5_IJNS4_1CILi1EEESB_SB_EEEEENS5_IJNSA_ILi64EEESE_NSA_ILi32EEEEEENS_6half_tENS5_IJlSB_lEEESH_SI_NS4_8TiledMMAINS4_8MMA_AtomIJNS4_20SM100_MMA_F16BF16_SSISH_SH_fLi64ELi64ELNS4_4UMMA5MajorE0ELSN_0ELNSM_7ScaleInE0ELSO_0EEEEEENS4_6LayoutISC_NS5_IJNSA_ILi0EEESS_SS_EEEEENS5_IJNS4_10UnderscoreESV_SV_EEEEENS4_13SM90_TMA_LOADENS4_14ComposedLayoutINS4_7SwizzleILi2ELi4ELi3EEENS4_18smem_ptr_flag_bitsILi16EEENSR_INS5_IJNSA_ILi8EEESF_EEENS5_IJSF_SB_EEEEEEEvNS4_8identityESY_S18_vS19_EENS_8epilogue10collective18CollectiveEpilogueINS1B_23Sm100TmaWarpSpecializedILi3ELi2ELi16ELb1ELb0EEEJSG_NS5_IJNSR_ISE_SB_EENSR_ISF_SB_EEEEESH_SI_SH_SI_NS1B_6fusion15FusionCallbacksIS1F_NS1J_17LinearCombinationISH_fSH_fLNS_15FloatRoundStyleE2EEESG_S1I_JEEENS4_5SM1004TMEM4LOAD26SM100_TMEM_LOAD_16dp256b4xESY_S18_NS4_17SM75_U32x4_LDSM_NENS4_14SM90_TMA_STOREES18_NS4_17SM90_U32x4_STSM_NENS4_39AutoVectorizingCopyWithAssumedAlignmentILi128EEEEEEvvEEEEvNT_6ParamsE:
        .type           _ZN7cutlass13device_kernelINS_4gemm6kernel13GemmUniversalIN4cute5tupleIJiiiiEEENS1_10collective13CollectiveMmaINS1_35MainloopSm100TmaUmmaWarpSpecializedILi3ELi2ELi4ENS5_IJNS4_1CILi1EEESB_SB_EEEEENS5_IJNSA_ILi64EEESE_NSA_ILi32EEEEEENS_6half_tENS5_IJlSB_lEEESH_SI_NS4_8TiledMMAINS4_8MMA_AtomIJNS4_20SM100_MMA_F16BF16_SSISH_SH_fLi64ELi64ELNS4_4UMMA5MajorE0ELSN_0ELNSM_7ScaleInE0ELSO_0EEEEEENS4_6LayoutISC_NS5_IJNSA_ILi0EEESS_SS_EEEEENS5_IJNS4_10UnderscoreESV_SV_EEEEENS4_13SM90_TMA_LOADENS4_14ComposedLayoutINS4_7SwizzleILi2ELi4ELi3EEENS4_18smem_ptr_flag_bitsILi16EEENSR_INS5_IJNSA_ILi8EEESF_EEENS5_IJSF_SB_EEEEEEEvNS4_8identityESY_S18_vS19_EENS_8epilogue10collective18CollectiveEpilogueINS1B_23Sm100TmaWarpSpecializedILi3ELi2ELi16ELb1ELb0EEEJSG_NS5_IJNSR_ISE_SB_EENSR_ISF_SB_EEEEESH_SI_SH_SI_NS1B_6fusion15FusionCallbacksIS1F_NS1J_17LinearCombinationISH_fSH_fLNS_15FloatRoundStyleE2EEESG_S1I_JEEENS4_5SM1004TMEM4LOAD26SM100_TMEM_LOAD_16dp256b4xESY_S18_NS4_17SM75_U32x4_LDSM_NENS4_14SM90_TMA_STOREES18_NS4_17SM90_U32x4_STSM_NENS4_39AutoVectorizingCopyWithAssumedAlignmentILi128EEEEEEvvEEEEvNT_6ParamsE,@function
        .size           _ZN7cutlass13device_kernelINS_4gemm6kernel13GemmUniversalIN4cute5tupleIJiiiiEEENS1_10collective13CollectiveMmaINS1_35MainloopSm100TmaUmmaWarpSpecializedILi3ELi2ELi4ENS5_IJNS4_1CILi1EEESB_SB_EEEEENS5_IJNSA_ILi64EEESE_NSA_ILi32EEEEEENS_6half_tENS5_IJlSB_lEEESH_SI_NS4_8TiledMMAINS4_8MMA_AtomIJNS4_20SM100_MMA_F16BF16_SSISH_SH_fLi64ELi64ELNS4_4UMMA5MajorE0ELSN_0ELNSM_7ScaleInE0ELSO_0EEEEEENS4_6LayoutISC_NS5_IJNSA_ILi0EEESS_SS_EEEEENS5_IJNS4_10UnderscoreESV_SV_EEEEENS4_13SM90_TMA_LOADENS4_14ComposedLayoutINS4_7SwizzleILi2ELi4ELi3EEENS4_18smem_ptr_flag_bitsILi16EEENSR_INS5_IJNSA_ILi8EEESF_EEENS5_IJSF_SB_EEEEEEEvNS4_8identityESY_S18_vS19_EENS_8epilogue10collective18CollectiveEpilogueINS1B_23Sm100TmaWarpSpecializedILi3ELi2ELi16ELb1ELb0EEEJSG_NS5_IJNSR_ISE_SB_EENSR_ISF_SB_EEEEESH_SI_SH_SI_NS1B_6fusion15FusionCallbacksIS1F_NS1J_17LinearCombinationISH_fSH_fLNS_15FloatRoundStyleE2EEESG_S1I_JEEENS4_5SM1004TMEM4LOAD26SM100_TMEM_LOAD_16dp256b4xESY_S18_NS4_17SM75_U32x4_LDSM_NENS4_14SM90_TMA_STOREES18_NS4_17SM90_U32x4_STSM_NENS4_39AutoVectorizingCopyWithAssumedAlignmentILi128EEEEEEvvEEEEvNT_6ParamsE,(.L_x_151 - _ZN7cutlass13device_kernelINS_4gemm6kernel13GemmUniversalIN4cute5tupleIJiiiiEEENS1_10collective13CollectiveMmaINS1_35MainloopSm100TmaUmmaWarpSpecializedILi3ELi2ELi4ENS5_IJNS4_1CILi1EEESB_SB_EEEEENS5_IJNSA_ILi64EEESE_NSA_ILi32EEEEEENS_6half_tENS5_IJlSB_lEEESH_SI_NS4_8TiledMMAINS4_8MMA_AtomIJNS4_20SM100_MMA_F16BF16_SSISH_SH_fLi64ELi64ELNS4_4UMMA5MajorE0ELSN_0ELNSM_7ScaleInE0ELSO_0EEEEEENS4_6LayoutISC_NS5_IJNSA_ILi0EEESS_SS_EEEEENS5_IJNS4_10UnderscoreESV_SV_EEEEENS4_13SM90_TMA_LOADENS4_14ComposedLayoutINS4_7SwizzleILi2ELi4ELi3EEENS4_18smem_ptr_flag_bitsILi16EEENSR_INS5_IJNSA_ILi8EEESF_EEENS5_IJSF_SB_EEEEEEEvNS4_8identityESY_S18_vS19_EENS_8epilogue10collective18CollectiveEpilogueINS1B_23Sm100TmaWarpSpecializedILi3ELi2ELi16ELb1ELb0EEEJSG_NS5_IJNSR_ISE_SB_EENSR_ISF_SB_EEEEESH_SI_SH_SI_NS1B_6fusion15FusionCallbacksIS1F_NS1J_17LinearCombinationISH_fSH_fLNS_15FloatRoundStyleE2EEESG_S1I_JEEENS4_5SM1004TMEM4LOAD26SM100_TMEM_LOAD_16dp256b4xESY_S18_NS4_17SM75_U32x4_LDSM_NENS4_14SM90_TMA_STOREES18_NS4_17SM90_U32x4_STSM_NENS4_39AutoVectorizingCopyWithAssumedAlignmentILi128EEEEEEvvEEEEvNT_6ParamsE)
        .other          _ZN7cutlass13device_kernelINS_4gemm6kernel13GemmUniversalIN4cute5tupleIJiiiiEEENS1_10collective13CollectiveMmaINS1_35MainloopSm100TmaUmmaWarpSpecializedILi3ELi2ELi4ENS5_IJNS4_1CILi1EEESB_SB_EEEEENS5_IJNSA_ILi64EEESE_NSA_ILi32EEEEEENS_6half_tENS5_IJlSB_lEEESH_SI_NS4_8TiledMMAINS4_8MMA_AtomIJNS4_20SM100_MMA_F16BF16_SSISH_SH_fLi64ELi64ELNS4_4UMMA5MajorE0ELSN_0ELNSM_7ScaleInE0ELSO_0EEEEEENS4_6LayoutISC_NS5_IJNSA_ILi0EEESS_SS_EEEEENS5_IJNS4_10UnderscoreESV_SV_EEEEENS4_13SM90_TMA_LOADENS4_14ComposedLayoutINS4_7SwizzleILi2ELi4ELi3EEENS4_18smem_ptr_flag_bitsILi16EEENSR_INS5_IJNSA_ILi8EEESF_EEENS5_IJSF_SB_EEEEEEEvNS4_8identityESY_S18_vS19_EENS_8epilogue10collective18CollectiveEpilogueINS1B_23Sm100TmaWarpSpecializedILi3ELi2ELi16ELb1ELb0EEEJSG_NS5_IJNSR_ISE_SB_EENSR_ISF_SB_EEEEESH_SI_SH_SI_NS1B_6fusion15FusionCallbacksIS1F_NS1J_17LinearCombinationISH_fSH_fLNS_15FloatRoundStyleE2EEESG_S1I_JEEENS4_5SM1004TMEM4LOAD26SM100_TMEM_LOAD_16dp256b4xESY_S18_NS4_17SM75_U32x4_LDSM_NENS4_14SM90_TMA_STOREES18_NS4_17SM90_U32x4_STSM_NENS4_39AutoVectorizingCopyWithAssumedAlignmentILi128EEEEEEvvEEEEvNT_6ParamsE,@"STO_CUDA_ENTRY STV_DEFAULT"
_ZN7cutlass13device_kernelINS_4gemm6kernel13GemmUniversalIN4cute5tupleIJiiiiEEENS1_10collective13CollectiveMmaINS1_35MainloopSm100TmaUmmaWarpSpecializedILi3ELi2ELi4ENS5_IJNS4_1CILi1EEESB_SB_EEEEENS5_IJNSA_ILi64EEESE_NSA_ILi32EEEEEENS_6half_tENS5_IJlSB_lEEESH_SI_NS4_8TiledMMAINS4_8MMA_AtomIJNS4_20SM100_MMA_F16BF16_SSISH_SH_fLi64ELi64ELNS4_4UMMA5MajorE0ELSN_0ELNSM_7ScaleInE0ELSO_0EEEEEENS4_6LayoutISC_NS5_IJNSA_ILi0EEESS_SS_EEEEENS5_IJNS4_10UnderscoreESV_SV_EEEEENS4_13SM90_TMA_LOADENS4_14ComposedLayoutINS4_7SwizzleILi2ELi4ELi3EEENS4_18smem_ptr_flag_bitsILi16EEENSR_INS5_IJNSA_ILi8EEESF_EEENS5_IJSF_SB_EEEEEEEvNS4_8identityESY_S18_vS19_EENS_8epilogue10collective18CollectiveEpilogueINS1B_23Sm100TmaWarpSpecializedILi3ELi2ELi16ELb1ELb0EEEJSG_NS5_IJNSR_ISE_SB_EENSR_ISF_SB_EEEEESH_SI_SH_SI_NS1B_6fusion15FusionCallbacksIS1F_NS1J_17LinearCombinationISH_fSH_fLNS_15FloatRoundStyleE2EEESG_S1I_JEEENS4_5SM1004TMEM4LOAD26SM100_TMEM_LOAD_16dp256b4xESY_S18_NS4_17SM75_U32x4_LDSM_NENS4_14SM90_TMA_STOREES18_NS4_17SM90_U32x4_STSM_NENS4_39AutoVectorizingCopyWithAssumedAlignmentILi128EEEEEEvvEEEEvNT_6ParamsE:
[----:B------:R-:W1:Y:S01]  /*0000*/  LDC R1, c[0x0][0x37c] ;  /* 0x0000df00ff017b82 */ /* 0x000e620000000800 */
[----:B------:R-:W2:Y:S01]  /*0010*/  S2R R70, SR_TID.X ;  /* 0x0000000000467919 */ /* 0x000ea20000002100 */
[----:B------:R-:W3:Y:S01]  /*0020*/  LDCU.64 UR4, c[0x0][0x890] ;  /* 0x00011200ff0477ac */ /* 0x000ee20008000a00 */
[----:B------:R-:W-:Y:S02]  /*0030*/  PRMT R60, RZ, 0x7610, R60 ;  /* 0x00007610ff3c7816 */ /* 0x000fe4000000003c */
[----:B------:R-:W-:Y:S01]  /*0040*/  ELECT P5, URZ, PT ;  /* 0x0000000000ff782f */ /* 0x000fe200038a0000 */
[----:B------:R-:W4:Y:S01]  /*0050*/  LDCU.64 UR46, c[0x0][0x358] ;  /* 0x00006b00ff2e77ac */ /* 0x000f220008000a00 */
[----:B---3--:R-:W-:-:S04]  /*0060*/  UISETP.NE.U32.AND UP0, UPT, UR4, URZ, UPT ;  /* 0x000000ff0400728c */ /* 0x008fc8000bf05070 */
[----:B------:R-:W-:Y:S01]  /*0070*/  UISETP.NE.AND.EX UP0, UPT, UR5, URZ, UPT, UP0 ;  /* 0x000000ff0500728c */ /* 0x000fe2000bf05300 */
[----:B--2---:R-:W-:-:S05]  /*0080*/  SHF.R.U32.HI R65, RZ, 0x5, R70 ;  /* 0x00000005ff417819 */ /* 0x004fca0000011646 */
[----:B------:R-:W2:Y:S02]  /*0090*/  SHFL.IDX PT, R0, R65, RZ, 0x1f ;  /* 0x00001fff41007589 */ /* 0x000ea400000e0000 */
[----:B--2---:R-:W-:Y:S01]  /*00a0*/  R2UR UR8, R0 ;  /* 0x00000000000872ca */ /* 0x004fe200000e0000 */
[----:B-1--4-:R-:W-:-:S14]  /*00b0*/  BRA.U UP0, `(.L_x_0) ;  /* 0x00000001002c7547 */ /* 0x012fdc000b800000 */
[----:B------:R-:W1:Y:S02]  /*00c0*/  LDCU.64 UR6, c[0x0][0x888] ;  /* 0x00011100ff0677ac */ /* 0x000e640008000a00 */
[----:B-1----:R-:W-:-:S04]  /*00d0*/  UISETP.NE.U32.AND UP0, UPT, UR6, URZ, UPT ;  /* 0x000000ff0600728c */ /* 0x002fc8000bf05070 */
[----:B------:R-:W-:-:S09]  /*00e0*/  UISETP.NE.AND.EX UP0, UPT, UR7, URZ, UPT, UP0 ;  /* 0x000000ff0700728c */ /* 0x000fd2000bf05300 */
[----:B------:R-:W-:Y:S05]  /*00f0*/  BRA.U !UP0, `(.L_x_1) ;  /* 0x0000000108107547 */ /* 0x000fea000b800000 */
[----:B------:R-:W1:Y:S02]  /*0100*/  LDC.64 R2, c[0x0][0x888] ;  /* 0x00022200ff027b82 */ /* 0x000e640000000a00 */
[----:B-1----:R1:W5:Y:S01]  /*0110*/  LDG.E R35, desc[UR46][R2.64] ;  /* 0x0000002e02237981 */ /* 0x002362000c1e1900 */
[----:B------:R-:W-:Y:S01]  /*0120*/  HFMA2 R60, -RZ, RZ, 0, 5.9604644775390625e-08 ;  /* 0x00000001ff3c7431 */ /* 0x000fe200000001ff */
[----:B------:R-:W-:Y:S05]  /*0130*/  BRA `(.L_x_0) ;  /* 0x00000000000c7947 */ /* 0x000fea0003800000 */
.L_x_1:
[----:B------:R-:W1:Y:S01]  /*0140*/  LDCU UR6, c[0x0][0x880] ;  /* 0x00011000ff0677ac */ /* 0x000e620008000800 */
[----:B------:R-:W-:Y:S01]  /*0150*/  HFMA2 R60, -RZ, RZ, 0, 5.9604644775390625e-08 ;  /* 0x00000001ff3c7431 */ /* 0x000fe200000001ff */
[----:B-1----:R-:W-:-:S07]  /*0160*/  MOV R35, UR6 ;  /* 0x0000000600237c02 */ /* 0x002fce0008000f00 */
.L_x_0:
[----:B------:R-:W2:Y:S02]  /*0170*/  LDCU.64 UR6, c[0x0][0x8b0] ;  /* 0x00011600ff0677ac */ /* 0x000ea40008000a00 */
[----:B--2---:R-:W-:-:S04]  /*0180*/  UISETP.NE.U32.AND UP0, UPT, UR6, URZ, UPT ;  /* 0x000000ff0600728c */ /* 0x004fc8000bf05070 */
[----:B------:R-:W-:-:S09]  /*0190*/  UISETP.NE.AND.EX UP0, UPT, UR7, URZ, UPT, UP0 ;  /* 0x000000ff0700728c */ /* 0x000fd2000bf05300 */
[----:B------:R-:W-:Y:S05]  /*01a0*/  BRA.U UP0, `(.L_x_2) ;  /* 0x0000000100247547 */ /* 0x000fea000b800000 */
[----:B------:R-:W2:Y:S02]  /*01b0*/  LDCU.64 UR6, c[0x0][0x8a8] ;  /* 0x00011500ff0677ac */ /* 0x000ea40008000a00 */
[----:B--2---:R-:W-:-:S04]  /*01c0*/  UISETP.NE.U32.AND UP0, UPT, UR6, URZ, UPT ;  /* 0x000000ff0600728c */ /* 0x004fc8000bf05070 */
[----:B------:R-:W-:-:S09]  /*01d0*/  UISETP.NE.AND.EX UP0, UPT, UR7, URZ, UPT, UP0 ;  /* 0x000000ff0700728c */ /* 0x000fd2000bf05300 */
[----:B------:R-:W-:Y:S05]  /*01e0*/  BRA.U !UP0, `(.L_x_3) ;  /* 0x00000001080c7547 */ /* 0x000fea000b800000 */
[----:B-1----:R-:W1:Y:S02]  /*01f0*/  LDC.64 R2, c[0x0][0x8a8] ;  /* 0x00022a00ff027b82 */ /* 0x002e640000000a00 */
[----:B-1----:R2:W5:Y:S01]  /*0200*/  LDG.E R33, desc[UR46][R2.64] ;  /* 0x0000002e02217981 */ /* 0x002562000c1e1900 */
[----:B------:R-:W-:Y:S05]  /*0210*/  BRA `(.L_x_2) ;  /* 0x0000000000087947 */ /* 0x000fea0003800000 */
.L_x_3:
[----:B------:R-:W2:Y:S02]  /*0220*/  LDCU UR6, c[0x0][0x8a0] ;  /* 0x00011400ff0677ac */ /* 0x000ea40008000800 */
[----:B--2---:R-:W-:Y:S02]  /*0230*/  MOV R33, UR6 ;  /* 0x0000000600217c02 */ /* 0x004fe40008000f00 */
.L_x_2:
[----:B------:R-:W-:Y:S01]  /*0240*/  IMAD.U32 R0, RZ, RZ, UR8 ;  /* 0x00000008ff007e24 */ /* 0x000fe2000f8e00ff */
[----:B------:R-:W-:Y:S04]  /*0250*/  BSSY.RECONVERGENT B0, `(.L_x_4) ;  /* 0x000000c000007945 */ /* 0x000fe80003800200 */
[C---:B------:R-:W-:Y:S02]  /*0260*/  ISETP.NE.OR P1, PT, R0.reuse, 0x1, !P5 ;  /* 0x000000010000780c */ /* 0x040fe40006f25670 */
[----:B------:R-:W-:-:S11]  /*0270*/  ISETP.NE.OR P0, PT, R0, 0x3, !P5 ;  /* 0x000000030000780c */ /* 0x000fd60006f05670 */
[----:B------:R-:W-:Y:S05]  /*0280*/  @P1 BRA `(.L_x_5) ;  /* 0x0000000000201947 */ /* 0x000fea0003800000 */
[----:B------:R-:W3:Y:S02]  /*0290*/  LDCU.64 UR6, c[0x0][0x348] ;  /* 0x00006900ff0677ac */ /* 0x000ee40008000a00 */
[----:B---3--:R-:W-:Y:S02]  /*02a0*/  UIADD3 UR10, UP1, UPT, UR6, 0x80, URZ ;  /* 0x00000080060a7890 */ /* 0x008fe4000ff3e0ff */
[----:B------:R-:W-:Y:S02]  /*02b0*/  UIADD3 UR6, UP0, UPT, UR6, 0x180, URZ ;  /* 0x0000018006067890 */ /* 0x000fe4000ff1e0ff */
[----:B------:R-:W-:Y:S02]  /*02c0*/  UIADD3.X UR11, UPT, UPT, URZ, UR7, URZ, UP1, !UPT ;  /* 0x00000007ff0b7290 */ /* 0x000fe40008ffe4ff */
[----:B------:R-:W-:-:S07]  /*02d0*/  UIADD3.X UR7, UPT, UPT, URZ, UR7, URZ, UP0, !UPT ;  /* 0x00000007ff077290 */ /* 0x000fce00087fe4ff */
[----:B------:R3:W-:Y:S02]  /*02e0*/  UTMACCTL.PF [UR10] ;  /* 0x000000000a0079b9 */ /* 0x0007e40008040000 */
[----:B------:R3:W-:Y:S02]  /*02f0*/  UTMACCTL.PF [UR6] ;  /* 0x00000000060079b9 */ /* 0x0007e40008040000 */
[----:B---3--:R-:W-:Y:S01]  /*0300*/  NOP ;  /* 0x0000000000007918 */ /* 0x008fe20000000000 */
.L_x_5:
[----:B------:R-:W-:Y:S05]  /*0310*/  BSYNC.RECONVERGENT B0 ;  /* 0x0000000000007941 */ /* 0x000fea0003800200 */
.L_x_4:
[----:B------:R-:W-:Y:S04]  /*0320*/  BSSY.RECONVERGENT B0, `(.L_x_6) ;  /* 0x000000a000007945 */ /* 0x000fe80003800200 */
        /* <DEDUP_REMOVED lines=9> */
.L_x_7:
[----:B------:R-:W-:Y:S05]  /*03c0*/  BSYNC.RECONVERGENT B0 ;  /* 0x0000000000007941 */ /* 0x000fea0003800200 */
.L_x_6:
[----:B------:R-:W3:Y:S01]  /*03d0*/  LDCU.64 UR6, c[0x0][0x888] ;  /* 0x00011100ff0677ac */ /* 0x000ee20008000a00 */
[----:B------:R-:W-:Y:S02]  /*03e0*/  UISETP.EQ.U32.AND UP1, UPT, UR4, URZ, UPT ;  /* 0x000000ff0400728c */ /* 0x000fe4000bf22070 */
[----:B------:R-:W-:Y:S02]  /*03f0*/  UPLOP3.LUT UP2, UPT, UPT, UPT, UPT, 0x80, 0x8 ;  /* 0x000000000008789c */ /* 0x000fe40003f4f070 */
[----:B---3--:R-:W-:-:S04]  /*0400*/  UISETP.NE.U32.AND UP0, UPT, UR6, URZ, UPT ;  /* 0x000000ff0600728c */ /* 0x008fc8000bf05070 */
[----:B------:R-:W-:-:S04]  /*0410*/  UISETP.NE.AND.EX UP0, UPT, UR7, URZ, UPT, UP0 ;  /* 0x000000ff0700728c */ /* 0x000fc8000bf05300 */
[----:B------:R-:W-:-:S04]  /*0420*/  UISETP.EQ.OR.EX UP3, UPT, UR5, URZ, !UP0, UP1 ;  /* 0x000000ff0500728c */ /* 0x000fc8000c762710 */
[----:B------:R-:W-:-:S05]  /*0430*/  UP2UR UR53, UPR, URZ, 0x8 ;  /* 0x00000008ff357883 */ /* 0x000fca0008000000 */
[----:B------:R-:W-:Y:S07]  /*0440*/  BRA.U !UP3, `(.L_x_8) ;  /* 0x000000010b207547 */ /* 0x000fee000b800000 */
[----:B------:R-:W-:Y:S01]  /*0450*/  UISETP.NE.U32.AND UP2, UPT, UR4, URZ, UPT ;  /* 0x000000ff0400728c */ /* 0x000fe2000bf45070 */
[----:B-----5:R-:W-:Y:S01]  /*0460*/  FSETP.NEU.AND P0, PT, R35, RZ, PT ;  /* 0x000000ff2300720b */ /* 0x020fe20003f0d000 */
[----:B------:R-:W-:Y:S02]  /*0470*/  USEL UR4, URZ, 0xffffffff, UP0 ;  /* 0xffffffffff047887 */ /* 0x000fe40008000000 */
[----:B------:R-:W-:-:S10]  /*0480*/  UISETP.NE.AND.EX UP2, UPT, UR5, URZ, UPT, UP2 ;  /* 0x000000ff0500728c */ /* 0x000fd4000bf45320 */
[----:B------:R-:W-:Y:S01]  /*0490*/  VOTEU.ANY UP1, P0 ;  /* 0x0000000000ff7886 */ /* 0x000fe20000020100 */
[----:B------:R-:W-:-:S04]  /*04a0*/  @!UP2 USEL UR4, URZ, 0xffffffff, UP1 ;  /* 0xffffffffff04a887 */ /* 0x000fc80008800000 */
[----:B------:R-:W-:-:S04]  /*04b0*/  ULOP3.LUT UR4, UR4, 0x1, URZ, 0xc0, !UPT ;  /* 0x0000000104047892 */ /* 0x000fc8000f8ec0ff */
[----:B------:R-:W-:-:S11]  /*04c0*/  UISETP.NE.U32.AND UP2, UPT, UR4, 0x1, UPT ;  /* 0x000000010400788c */ /* 0x000fd6000bf45070 */
.L_x_8:
[----:B-12---:R-:W1:Y:S01]  /*04d0*/  SHFL.IDX PT, R2, R65, RZ, 0x1f ;  /* 0x00001fff41027589 */ /* 0x006e6200000e0000 */
[----:B------:R-:W-:-:S04]  /*04e0*/  UISETP.NE.AND UP1, UPT, UR8, 0x2, UPT ;  /* 0x000000020800788c */ /* 0x000fc8000bf25270 */
[----:B------:R-:W-:Y:S01]  /*04f0*/  USEL UR6, URZ, 0x1, UP1 ;  /* 0x00000001ff067887 */ /* 0x000fe20008800000 */
[----:B-1----:R-:W-:-:S13]  /*0500*/  ISETP.NE.AND P0, PT, R2, RZ, PT ;  /* 0x000000ff0200720c */ /* 0x002fda0003f05270 */
[----:B------:R-:W-:Y:S05]  /*0510*/  @P0 BRA `(.L_x_9) ;  /* 0x0000000000400947 */ /* 0x000fea0003800000 */
[----:B------:R-:W1:Y:S01]  /*0520*/  S2UR UR5, SR_CgaCtaId ;  /* 0x00000000000579c3 */ /* 0x000e620000008800 */
[----:B------:R-:W-:Y:S01]  /*0530*/  UMOV UR7, 0x400 ;  /* 0x0000040000077882 */ /* 0x000fe20000000000 */
[----:B------:R-:W-:Y:S01]  /*0540*/  UMOV UR4, 0x1 ;  /* 0x0000000100047882 */ /* 0x000fe20000000000 */
[----:B------:R-:W-:Y:S01]  /*0550*/  ELECT P0, URZ, PT ;  /* 0x0000000000ff782f */ /* 0x000fe20003800000 */
[----:B------:R-:W-:-:S04]  /*0560*/  UIADD3 UR10, UPT, UPT, -UR4, 0x100000, URZ ;  /* 0x00100000040a7890 */ /* 0x000fc8000fffe1ff */
[----:B------:R-:W-:Y:S02]  /*0570*/  USHF.L.U32 UR11, UR10, 0xb, URZ ;  /* 0x0000000b0a0b7899 */ /* 0x000fe400080006ff */
[----:B------:R-:W-:Y:S02]  /*0580*/  USHF.L.U32 UR10, UR10, 0x1, URZ ;  /* 0x000000010a0a7899 */ /* 0x000fe400080006ff */
[----:B-1----:R-:W-:Y:S01]  /*0590*/  ULEA UR5, UR5, UR7, 0x18 ;  /* 0x0000000705057291 */ /* 0x002fe2000f8ec0ff */
[----:B------:R-:W1:Y:S11]  /*05a0*/  FENCE.VIEW.ASYNC.S ;  /* 0x00000000000073c6 */ /* 0x000e760000000000 */
[----:B-1----:R1:W2:Y:S01]  /*05b0*/  SYNCS.EXCH.64 URZ, [UR5], UR10 ;  /* 0x0000000a05ff75b2 */ /* 0x0022a20008000100 */
[----:B------:R1:W3:Y:S01]  /*05c0*/  SYNCS.EXCH.64 URZ, [UR5+0x18], UR10 ;  /* 0x0000180a05ff75b2 */ /* 0x0002e20008000100 */
[----:B------:R1:W4:Y:S01]  /*05d0*/  SYNCS.EXCH.64 URZ, [UR5+0x8], UR10 ;  /* 0x0000080a05ff75b2 */ /* 0x0003220008000100 */
[----:B------:R1:W1:Y:S01]  /*05e0*/  SYNCS.EXCH.64 URZ, [UR5+0x20], UR10 ;  /* 0x0000200a05ff75b2 */ /* 0x0002620008000100 */
[----:B------:R1:W1:Y:S01]  /*05f0*/  SYNCS.EXCH.64 URZ, [UR5+0x10], UR10 ;  /* 0x0000100a05ff75b2 */ /* 0x0002620008000100 */
[----:B------:R1:W1:Y:S01]  /*0600*/  SYNCS.EXCH.64 URZ, [UR5+0x28], UR10 ;  /* 0x0000280a05ff75b2 */ /* 0x0002620008000100 */
[----:B------:R-:W-:Y:S01]  /*0610*/  NOP ;  /* 0x0000000000007918 */ /* 0x000fe20000000000 */
.L_x_9:
[----:B------:R-:W2:Y:S01]  /*0620*/  SHFL.IDX PT, R2, R65, RZ, 0x1f ;  /* 0x00001fff41027589 */ /* 0x000ea200000e0000 */
[----:B------:R-:W-:Y:S01]  /*0630*/  NOP ;  /* 0x0000000000007918 */ /* 0x000fe20000000000 */
[----:B--2---:R-:W-:-:S13]  /*0640*/  ISETP.NE.AND P0, PT, R2, 0x1, PT ;  /* 0x000000010200780c */ /* 0x004fda0003f05270 */
[----:B------:R-:W-:Y:S05]  /*0650*/  @P0 BRA `(.L_x_10) ;  /* 0x0000000000500947 */ /* 0x000fea0003800000 */
[----:B------:R-:W2:Y:S01]  /*0660*/  S2UR UR7, SR_CgaCtaId ;  /* 0x00000000000779c3 */ /* 0x000ea20000008800 */
[----:B------:R-:W-:Y:S01]  /*0670*/  UMOV UR9, 0x400 ;  /* 0x0000040000097882 */ /* 0x000fe20000000000 */
[----:B-1----:R-:W-:Y:S01]  /*0680*/  UMOV UR5, 0x20 ;  /* 0x0000002000057882 */ /* 0x002fe20000000000 */
[----:B------:R-:W-:Y:S01]  /*0690*/  UMOV UR4, 0x80 ;  /* 0x0000008000047882 */ /* 0x000fe20000000000 */
[----:B------:R-:W-:-:S04]  /*06a0*/  UIADD3 UR10, UPT, UPT, -UR5, 0x100000, URZ ;  /* 0x00100000050a7890 */ /* 0x000fc8000fffe1ff */
[----:B------:R-:W-:Y:S02]  /*06b0*/  USHF.L.U32 UR11, UR10, 0xb, URZ ;  /* 0x0000000b0a0b7899 */ /* 0x000fe400080006ff */
[----:B------:R-:W-:Y:S02]  /*06c0*/  USHF.L.U32 UR10, UR10, 0x1, URZ ;  /* 0x000000010a0a7899 */ /* 0x000fe400080006ff */
[----:B------:R-:W-:-:S04]  /*06d0*/  UIADD3 UR4, UPT, UPT, -UR4, 0x100000, URZ ;  /* 0x0010000004047890 */ /* 0x000fc8000fffe1ff */
[----:B------:R-:W-:Y:S02]  /*06e0*/  USHF.L.U32 UR5, UR4, 0xb, URZ ;  /* 0x0000000b04057899 */ /* 0x000fe400080006ff */
[----:B------:R-:W-:Y:S01]  /*06f0*/  USHF.L.U32 UR4, UR4, 0x1, URZ ;  /* 0x0000000104047899 */ /* 0x000fe200080006ff */
[----:B------:R-:W-:Y:S01]  /*0700*/  ELECT P0, URZ, PT ;  /* 0x0000000000ff782f */ /* 0x000fe20003800000 */
[----:B--2---:R-:W-:Y:S01]  /*0710*/  ULEA UR7, UR7, UR9, 0x18 ;  /* 0x0000000907077291 */ /* 0x004fe2000f8ec0ff */
[----:B------:R-:W1:Y:S11]  /*0720*/  FENCE.VIEW.ASYNC.S ;  /* 0x00000000000073c6 */ /* 0x000e760000000000 */
[----:B-1----:R2:W1:Y:S01]  /*0730*/  SYNCS.EXCH.64 URZ, [UR7+0x30], UR10 ;  /* 0x0000300a07ff75b2 */ /* 0x0024620008000100 */
[----:B------:R2:W1:Y:S01]  /*0740*/  SYNCS.EXCH.64 URZ, [UR7+0x48], UR4 ;  /* 0x0000480407ff75b2 */ /* 0x0004620008000100 */
[----:B------:R2:W1:Y:S01]  /*0750*/  SYNCS.EXCH.64 URZ, [UR7+0x38], UR10 ;  /* 0x0000380a07ff75b2 */ /* 0x0004620008000100 */
[----:B------:R2:W1:Y:S01]  /*0760*/  SYNCS.EXCH.64 URZ, [UR7+0x50], UR4 ;  /* 0x0000500407ff75b2 */ /* 0x0004620008000100 */
[----:B------:R2:W1:Y:S01]  /*0770*/  SYNCS.EXCH.64 URZ, [UR7+0x40], UR10 ;  /* 0x0000400a07ff75b2 */ /* 0x0004620008000100 */
[----:B------:R2:W1:Y:S02]  /*0780*/  SYNCS.EXCH.64 URZ, [UR7+0x58], UR4 ;  /* 0x0000580407ff75b2 */ /* 0x0004640008000100 */
[----:B--2---:R-:W-:Y:S01]  /*0790*/  NOP ;  /* 0x0000000000007918 */ /* 0x004fe20000000000 */
.L_x_10:
[----:B------:R-:W2:Y:S01]  /*07a0*/  SHFL.IDX PT, R2, R65, RZ, 0x1f ;  /* 0x00001fff41027589 */ /* 0x000ea200000e0000 */
[----:B------:R-:W-:Y:S01]  /*07b0*/  NOP ;  /* 0x0000000000007918 */ /* 0x000fe20000000000 */
[----:B--2---:R-:W-:-:S13]  /*07c0*/  ISETP.NE.AND P0, PT, R2, 0x3, PT ;  /* 0x000000030200780c */ /* 0x004fda0003f05270 */
[----:B------:R-:W-:Y:S05]  /*07d0*/  @P0 BRA `(.L_x_11) ;  /* 0x0000000000300947 */ /* 0x000fea0003800000 */
[----:B-1----:R-:W1:Y:S01]  /*07e0*/  S2UR UR5, SR_CgaCtaId ;  /* 0x00000000000579c3 */ /* 0x002e620000008800 */
        /* <DEDUP_REMOVED lines=8> */
[----:B-1----:R2:W1:Y:S01]  /*0870*/  SYNCS.EXCH.64 URZ, [UR5+0x60], UR10 ;  /* 0x0000600a05ff75b2 */ /* 0x0024620008000100 */
[----:B------:R2:W1:Y:S02]  /*0880*/  SYNCS.EXCH.64 URZ, [UR5+0x68], UR10 ;  /* 0x0000680a05ff75b2 */ /* 0x0004640008000100 */
[----:B--2---:R-:W-:Y:S01]  /*0890*/  NOP ;  /* 0x0000000000007918 */ /* 0x004fe20000000000 */
.L_x_11:
[----:B------:R-:W2:Y:S01]  /*08a0*/  SHFL.IDX PT, R2, R65, RZ, 0x1f ;  /* 0x00001fff41027589 */ /* 0x000ea200000e0000 */
[----:B------:R-:W-:Y:S01]  /*08b0*/  NOP ;  /* 0x0000000000007918 */ /* 0x000fe20000000000 */
[----:B--2---:R-:W-:-:S13]  /*08c0*/  ISETP.NE.AND P0, PT, R2, 0x4, PT ;  /* 0x000000040200780c */ /* 0x004fda0003f05270 */
[----:B------:R-:W-:Y:S05]  /*08d0*/  @P0 BRA `(.L_x_12) ;  /* 0x00000000004c0947 */ /* 0x000fea0003800000 */
[----:B-1----:R-:W1:Y:S01]  /*08e0*/  S2UR UR5, SR_CgaCtaId ;  /* 0x00000000000579c3 */ /* 0x002e620000008800 */
[----:B------:R-:W-:Y:S01]  /*08f0*/  UMOV UR9, 0x100 ;  /* 0x0000010000097882 */ /* 0x000fe20000000000 */
[----:B------:R-:W-:Y:S01]  /*0900*/  UMOV UR7, 0x400 ;  /* 0x0000040000077882 */ /* 0x000fe20000000000 */
[----:B------:R-:W-:Y:S01]  /*0910*/  USEL UR9, UR9, 0xe0, UP2 ;  /* 0x000000e009097887 */ /* 0x000fe20009000000 */
[----:B------:R-:W-:Y:S01]  /*0920*/  UMOV UR4, 0x1 ;  /* 0x0000000100047882 */ /* 0x000fe20000000000 */
[----:B------:R-:W-:Y:S01]  /*0930*/  ELECT P0, URZ, PT ;  /* 0x0000000000ff782f */ /* 0x000fe20003800000 */
[----:B------:R-:W-:-:S04]  /*0940*/  UIADD3 UR10, UPT, UPT, -UR4, 0x100000, URZ ;  /* 0x00100000040a7890 */ /* 0x000fc8000fffe1ff */
[----:B------:R-:W-:Y:S02]  /*0950*/  USHF.L.U32 UR11, UR10, 0xb, URZ ;  /* 0x0000000b0a0b7899 */ /* 0x000fe400080006ff */
[----:B------:R-:W-:Y:S02]  /*0960*/  USHF.L.U32 UR10, UR10, 0x1, URZ ;  /* 0x000000010a0a7899 */ /* 0x000fe400080006ff */
[----:B------:R-:W-:-:S04]  /*0970*/  UIADD3 UR12, UPT, UPT, -UR9, 0x100000, URZ ;  /* 0x00100000090c7890 */ /* 0x000fc8000fffe1ff */
[----:B------:R-:W-:Y:S02]  /*0980*/  USHF.L.U32 UR13, UR12, 0xb, URZ ;  /* 0x0000000b0c0d7899 */ /* 0x000fe400080006ff */
[----:B------:R-:W-:Y:S02]  /*0990*/  USHF.L.U32 UR12, UR12, 0x1, URZ ;  /* 0x000000010c0c7899 */ /* 0x000fe400080006ff */
[----:B-1----:R-:W-:Y:S01]  /*09a0*/  ULEA UR5, UR5, UR7, 0x18 ;  /* 0x0000000705057291 */ /* 0x002fe2000f8ec0ff */
[----:B------:R-:W1:Y:S11]  /*09b0*/  FENCE.VIEW.ASYNC.S ;  /* 0x00000000000073c6 */ /* 0x000e760000000000 */
[----:B-1----:R2:W1:Y:S01]  /*09c0*/  SYNCS.EXCH.64 URZ, [UR5+0x70], UR10 ;  /* 0x0000700a05ff75b2 */ /* 0x0024620008000100 */
[----:B------:R2:W1:Y:S01]  /*09d0*/  SYNCS.EXCH.64 URZ, [UR5+0x80], UR12 ;  /* 0x0000800c05ff75b2 */ /* 0x0004620008000100 */
[----:B------:R2:W1:Y:S01]  /*09e0*/  SYNCS.EXCH.64 URZ, [UR5+0x78], UR10 ;  /* 0x0000780a05ff75b2 */ /* 0x0004620008000100 */
[----:B------:R2:W1:Y:S02]  /*09f0*/  SYNCS.EXCH.64 URZ, [UR5+0x88], UR12 ;  /* 0x0000880c05ff75b2 */ /* 0x0004640008000100 */
[----:B--2---:R-:W-:Y:S01]  /*0a00*/  NOP ;  /* 0x0000000000007918 */ /* 0x004fe20000000000 */
.L_x_12:
        /* <DEDUP_REMOVED lines=22> */
[----:B------:R2:W1:Y:S01]  /*0b70*/  SYNCS.EXCH.64 URZ, [UR7+0xc0], UR4 ;  /* 0x0000c00407ff75b2 */ /* 0x0004620008000100 */
[----:B------:R2:W1:Y:S01]  /*0b80*/  SYNCS.EXCH.64 URZ, [UR7+0xa8], UR10 ;  /* 0x0000a80a07ff75b2 */ /* 0x0004620008000100 */
[----:B------:R2:W1:Y:S02]  /*0b90*/  SYNCS.EXCH.64 URZ, [UR7+0xc8], UR4 ;  /* 0x0000c80407ff75b2 */ /* 0x0004640008000100 */
[----:B--2---:R-:W-:Y:S01]  /*0ba0*/  NOP ;  /* 0x0000000000007918 */ /* 0x004fe20000000000 */
.L_x_13:
        /* <DEDUP_REMOVED lines=18> */
.L_x_14:
[----:B-1----:R-:W1:Y:S01]  /*0cd0*/  S2UR UR5, SR_CTAID.X ;  /* 0x00000000000579c3 */ /* 0x002e620000002500 */
[----:B------:R-:W-:-:S05]  /*0ce0*/  CS2R.32 R59, SR_CgaSize ;  /* 0x00000000003b7805 */ /* 0x000fca0000008a00 */
[----:B------:R-:W-:-:S05]  /*0cf0*/  IMAD R59, R59, -0xa0, RZ ;  /* 0xffffff603b3b7824 */ /* 0x000fca00078e02ff */
[----:B------:R-:W-:-:S14]  /*0d00*/  R2UR UR9, R59 ;  /* 0x000000003b0972ca */ /* 0x000fdc00000e0000 */
[----:B------:R-:W2:Y:S01]  /*0d10*/  LDCU UR9, c[0x0][UR9+0x2b0] ;  /* 0x00005600090977ac */ /* 0x000ea20008000800 */
[----:B------:R-:W-:Y:S01]  /*0d20*/  NOP ;  /* 0x0000000000007918 */ /* 0x000fe20000000000 */
[----:B------:R-:W-:-:S05]  /*0d30*/  CS2R.32 R59, SR_CgaSize ;  /* 0x00000000003b7805 */ /* 0x000fca0000008a00 */
[----:B------:R-:W-:-:S05]  /*0d40*/  IMAD R59, R59, -0xa0, RZ ;  /* 0xffffff603b3b7824 */ /* 0x000fca00078e02ff */
[----:B------:R-:W-:-:S14]  /*0d50*/  R2UR UR7, R59 ;  /* 0x000000003b0772ca */ /* 0x000fdc00000e0000 */
[----:B------:R-:W3:Y:S01]  /*0d60*/  LDCU UR7, c[0x0][UR7+0x2b4] ;  /* 0x00005680070777ac */ /* 0x000ee20008000800 */
[----:B------:R-:W4:Y:S08]  /*0d70*/  S2UR UR4, SR_CTAID.Y ;  /* 0x00000000000479c3 */ /* 0x000f300000002600 */
[----:B------:R-:W3:Y:S01]  /*0d80*/  LDC R10, c[0x0][0xb24] ;  /* 0x0002c900ff0a7b82 */ /* 0x000ee20000000800 */
[----:B-1----:R-:W-:-:S02]  /*0d90*/  I2FP.F32.U32 R59, UR5 ;  /* 0x00000005003b7c45 */ /* 0x002fc40008201000 */
[----:B------:R-:W-:-:S05]  /*0da0*/  CS2R.32 R3, SR_CgaSize ;  /* 0x0000000000037805 */ /* 0x000fca0000008a00 */
[----:B------:R-:W-:-:S06]  /*0db0*/  IMAD R3, R3, -0xa0, RZ ;  /* 0xffffff6003037824 */ /* 0x000fcc00078e02ff */
[----:B------:R-:W1:Y:S01]  /*0dc0*/  LDC R3, c[0x0][R3+0x2a0] ;  /* 0x0000a80003037b82 */ /* 0x000e620000000800 */
[----:B------:R-:W-:Y:S01]  /*0dd0*/  MOV R21, UR5 ;  /* 0x0000000500157c02 */ /* 0x000fe20008000f00 */
[----:B--2---:R-:W-:Y:S01]  /*0de0*/  FMUL R59, R59, UR9 ;  /* 0x000000093b3b7c20 */ /* 0x004fe20008400000 */
[----:B----4-:R-:W-:Y:S02]  /*0df0*/  I2FP.F32.U32 R58, UR4 ;  /* 0x00000004003a7c45 */ /* 0x010fe40008201000 */
[----:B------:R-:W-:-:S05]  /*0e00*/  CS2R.32 R2, SR_CgaSize ;  /* 0x0000000000027805 */ /* 0x000fca0000008a00 */
[----:B------:R-:W-:-:S06]  /*0e10*/  IMAD R2, R2, -0xa0, RZ ;  /* 0xffffff6002027824 */ /* 0x000fcc00078e02ff */
[----:B------:R-:W2:Y:S01]  /*0e20*/  LDC R2, c[0x0][R2+0x2a4] ;  /* 0x0000a90002027b82 */ /* 0x000ea20000000800 */
[----:B------:R-:W-:Y:S01]  /*0e30*/  MOV R20, UR4 ;  /* 0x0000000400147c02 */ /* 0x000fe20008000f00 */
[----:B------:R-:W4:Y:S01]  /*0e40*/  F2I.U32.TRUNC.NTZ R59, R59 ;  /* 0x0000003b003b7305 */ /* 0x000f22000020f000 */
[----:B---3--:R-:W-:-:S05]  /*0e50*/  FMUL R58, R58, UR7 ;  /* 0x000000073a3a7c20 */ /* 0x008fca0008400000 */
[----:B------:R-:W-:Y:S01]  /*0e60*/  BAR.SYNC.DEFER_BLOCKING 0x0 ;  /* 0x0000000000007b1d */ /* 0x000fe20000010000 */
[----:B------:R-:W-:-:S05]  /*0e70*/  ISETP.GE.AND P0, PT, R10, 0x1, PT ;  /* 0x000000010a00780c */ /* 0x000fca0003f06270 */
[----:B------:R-:W3:Y:S02]  /*0e80*/  F2I.U32.TRUNC.NTZ R58, R58 ;  /* 0x0000003a003a7305 */ /* 0x000ee4000020f000 */
[----:B------:R-:W2:Y:S01]  /*0e90*/  S2UR UR36, SR_CTAID.Z ;  /* 0x00000000002479c3 */ /* 0x000ea20000002700 */
[----:B----4-:R-:W-:-:S05]  /*0ea0*/  IADD3 R59, PT, PT, -R59, RZ, RZ ;  /* 0x000000ff3b3b7210 */ /* 0x010fca0007ffe1ff */
[----:B-1----:R-:W-:Y:S01]  /*0eb0*/  IMAD R59, R3, R59, UR5 ;  /* 0x00000005033b7e24 */ /* 0x002fe2000f8e023b */
[----:B---3--:R-:W-:-:S05]  /*0ec0*/  IADD3 R58, PT, PT, -R58, RZ, RZ ;  /* 0x000000ff3a3a7210 */ /* 0x008fca0007ffe1ff */
[----:B--2---:R-:W-:Y:S01]  /*0ed0*/  IMAD R58, R2, R58, UR4 ;  /* 0x00000004023a7e24 */ /* 0x004fe2000f8e023a */
[----:B------:R-:W-:Y:S06]  /*0ee0*/  @!P0 BRA `(.L_x_15) ;  /* 0x0000000000b88947 */ /* 0x000fec0003800000 */
[----:B------:R-:W1:Y:S01]  /*0ef0*/  LDC.64 R4, c[0x0][0xb18] ;  /* 0x0002c600ff047b82 */ /* 0x000e620000000a00 */
[----:B------:R-:W-:-:S07]  /*0f00*/  ISETP.NE.AND P0, PT, R10, 0x1, PT ;  /* 0x000000010a00780c */ /* 0x000fce0003f05270 */
[----:B------:R-:W2:Y:S08]  /*0f10*/  LDC R9, c[0x0][0xb0c] ;  /* 0x0002c300ff097b82 */ /* 0x000eb00000000800 */
[----:B------:R-:W3:Y:S08]  /*0f20*/  LDC R12, c[0x0][0x370] ;  /* 0x0000dc00ff0c7b82 */ /* 0x000ef00000000800 */
[----:B------:R-:W4:Y:S01]  /*0f30*/  LDC R11, c[0x0][0x374] ;  /* 0x0000dd00ff0b7b82 */ /* 0x000f220000000800 */
[----:B-1----:R-:W-:-:S07]  /*0f40*/  ISETP.NE.AND P1, PT, R4, 0x1, PT ;  /* 0x000000010400780c */ /* 0x002fce0003f25270 */
[----:B------:R-:W3:Y:S01]  /*0f50*/  LDC.64 R6, c[0x0][0xb10] ;  /* 0x0002c400ff067b82 */ /* 0x000ee20000000a00 */
[----:B--2---:R-:W-:-:S07]  /*0f60*/  ISETP.NE.AND P2, PT, R9, 0x1, PT ;  /* 0x000000010900780c */ /* 0x004fce0003f45270 */
[----:B------:R-:W1:Y:S08]  /*0f70*/  LDC R8, c[0x0][0xb20] ;  /* 0x0002c800ff087b82 */ /* 0x000e700000000800 */
[----:B------:R-:W2:Y:S01]  /*0f80*/  LDC.64 R2, c[0x0][0xb28] ;  /* 0x0002ca00ff027b82 */ /* 0x000ea20000000a00 */
[----:B----4-:R-:W-:-:S04]  /*0f90*/  IMAD.HI.U32 R13, R11, R5, RZ ;  /* 0x000000050b0d7227 */ /* 0x010fc800078e00ff */
[----:B------:R-:W-:-:S04]  /*0fa0*/  IMAD.HI.U32 R5, R20, R5, RZ ;  /* 0x0000000514057227 */ /* 0x000fc800078e00ff */
[----:B---3--:R-:W-:-:S05]  /*0fb0*/  IMAD.HI.U32 R14, R12, R6, RZ ;  /* 0x000000060c0e7227 */ /* 0x008fca00078e00ff */
[-C--:B------:R-:W-:Y:S01]  /*0fc0*/  @P2 SHF.R.U32.HI R12, RZ, R7.reuse, R14 ;  /* 0x00000007ff0c2219 */ /* 0x080fe2000001160e */
[----:B------:R-:W-:Y:S01]  /*0fd0*/  IMAD.HI.U32 R14, R21, R6, RZ ;  /* 0x00000006150e7227 */ /* 0x000fe200078e00ff */
[-C--:B-1----:R-:W-:Y:S02]  /*0fe0*/  @P1 SHF.R.U32.HI R11, RZ, R8.reuse, R13 ;  /* 0x00000008ff0b1219 */ /* 0x082fe4000001160d */
[----:B------:R-:W-:Y:S02]  /*0ff0*/  SHF.R.U32.HI R5, RZ, R8, R5 ;  /* 0x00000008ff057219 */ /* 0x000fe40000011605 */
[----:B------:R-:W-:Y:S02]  /*1000*/  SHF.R.U32.HI R14, RZ, R7, R14 ;  /* 0x00000007ff0e7219 */ /* 0x000fe4000001160e */
[----:B------:R-:W-:Y:S01]  /*1010*/  SEL R5, R20, R5, !P1 ;  /* 0x0000000514057207 */ /* 0x000fe20004800000 */
[----:B--2---:R-:W-:Y:S01]  /*1020*/  IMAD.HI.U32 R13, R11, R2, RZ ;  /* 0x000000020b0d7227 */ /* 0x004fe200078e00ff */
[----:B------:R-:W-:-:S03]  /*1030*/  SEL R14, R21, R14, !P2 ;  /* 0x0000000e150e7207 */ /* 0x000fc60005000000 */
[----:B------:R-:W-:Y:S01]  /*1040*/  IMAD.HI.U32 R6, R12, R2, RZ ;  /* 0x000000020c067227 */ /* 0x000fe200078e00ff */
[----:B------:R-:W-:-:S04]  /*1050*/  @P0 SHF.R.U32.HI R11, RZ, R3, R13 ;  /* 0x00000003ff0b0219 */ /* 0x000fc8000001160d */
[----:B------:R-:W-:Y:S01]  /*1060*/  @P0 SHF.R.U32.HI R12, RZ, R3, R6 ;  /* 0x00000003ff0c0219 */ /* 0x000fe20000011606 */
[----:B------:R-:W-:-:S04]  /*1070*/  IMAD R11, R11, R10, RZ ;  /* 0x0000000a0b0b7224 */ /* 0x000fc800078e02ff */
[----:B------:R-:W-:Y:S01]  /*1080*/  IMAD R6, R12, R10, RZ ;  /* 0x0000000a0c067224 */ /* 0x000fe200078e02ff */
[----:B------:R-:W-:-:S04]  /*1090*/  ISETP.GE.AND P1, PT, R5, R11, PT ;  /* 0x0000000b0500720c */ /* 0x000fc80003f26270 */
[----:B------:R-:W-:Y:S01]  /*10a0*/  ISETP.GE.OR P1, PT, R14, R6, P1 ;  /* 0x000000060e00720c */ /* 0x000fe20000f26670 */
[----:B------:R-:W-:-:S05]  /*10b0*/  IMAD.HI.U32 R6, R5, R2, RZ ;  /* 0x0000000205067227 */ /* 0x000fca00078e00ff */
[----:B------:R-:W-:-:S04]  /*10c0*/  SHF.R.U32.HI R6, RZ, R3, R6 ;  /* 0x00000003ff067219 */ /* 0x000fc80000011606 */
[----:B------:R-:W-:-:S03]  /*10d0*/  SEL R6, R5, R6, !P0 ;  /* 0x0000000605067207 */ /* 0x000fc60004000000 */
[----:B------:R-:W-:Y:S01]  /*10e0*/  @!P1 IMAD.HI.U32 R7, R14, R2, RZ ;  /* 0x000000020e079227 */ /* 0x000fe200078e00ff */
[----:B------:R-:W-:-:S04]  /*10f0*/  IADD3 R2, PT, PT, -R6, RZ, RZ ;  /* 0x000000ff06027210 */ /* 0x000fc80007ffe1ff */
[----:B------:R-:W-:Y:S01]  /*1100*/  @!P1 SHF.R.U32.HI R3, RZ, R3, R7 ;  /* 0x00000003ff039219 */ /* 0x000fe20000011607 */
[----:B------:R-:W-:Y:S01]  /*1110*/  IMAD R2, R10, R2, R5 ;  /* 0x000000020a027224 */ /* 0x000fe200078e0205 */
[----:B------:R-:W-:Y:S02]  /*1120*/  IADD3 R7, PT, PT, -R5, RZ, RZ ;  /* 0x000000ff05077210 */ /* 0x000fe40007ffe1ff */
[----:B------:R-:W-:-:S03]  /*1130*/  @!P1 SEL R3, R14, R3, !P0 ;  /* 0x000000030e039207 */ /* 0x000fc60004000000 */
[----:B------:R-:W-:Y:S02]  /*1140*/  IMAD R7, R4, R7, R20 ;  /* 0x0000000704077224 */ /* 0x000fe400078e0214 */
[--C-:B------:R-:W-:Y:S02]  /*1150*/  @!P1 IMAD.IADD R6, R6, 0x1, -R3.reuse ;  /* 0x0000000106069824 */ /* 0x100fe400078e0a03 */
[----:B------:R-:W-:Y:S01]  /*1160*/  @!P1 IMAD R3, R2, R12, R3 ;  /* 0x0000000c02039224 */ /* 0x000fe200078e0203 */
[----:B------:R-:W-:Y:S01]  /*1170*/  IADD3 R2, PT, PT, -R14, RZ, RZ ;  /* 0x000000ff0e027210 */ /* 0x000fe20007ffe1ff */
[----:B------:R-:W-:Y:S02]  /*1180*/  @!P1 IMAD R5, R6, R10, R14 ;  /* 0x0000000a06059224 */ /* 0x000fe400078e020e */
[----:B------:R-:W-:Y:S02]  /*1190*/  @!P1 IMAD.MOV.U32 R14, RZ, RZ, R3 ;  /* 0x000000ffff0e9224 */ /* 0x000fe400078e0003 */
[----:B------:R-:W-:-:S02]  /*11a0*/  IMAD R2, R9, R2, R21 ;  /* 0x0000000209027224 */ /* 0x000fc400078e0215 */
[----:B------:R-:W-:Y:S02]  /*11b0*/  IMAD R20, R5, R4, R7 ;  /* 0x0000000405147224 */ /* 0x000fe400078e0207 */
[----:B------:R-:W-:Y:S02]  /*11c0*/  IMAD R21, R14, R9, R2 ;  /* 0x000000090e157224 */ /* 0x000fe400078e0202 */
.L_x_15:
[----:B------:R-:W1:Y:S01]  /*11d0*/  LDCU UR4, c[0x0][0xb30] ;  /* 0x00016600ff0477ac */ /* 0x000e620008000800 */
[----:B------:R-:W2:Y:S08]  /*11e0*/  S2UR UR37, SR_CgaCtaId ;  /* 0x00000000002579c3 */ /* 0x000eb00000008800 */
[----:B------:R-:W3:Y:S01]  /*11f0*/  LDC R26, c[0x0][0xb24] ;  /* 0x0002c900ff1a7b82 */ /* 0x000ee20000000800 */
[----:B-1----:R-:W-:-:S09]  /*1200*/  UISETP.NE.AND UP1, UPT, UR4, 0x1, UPT ;  /* 0x000000010400788c */ /* 0x002fd2000bf25270 */
[----:B--2---:R-:W-:Y:S05]  /*1210*/  BRA.U UP1, `(.L_x_16) ;  /* 0x0000000101407547 */ /* 0x004fea000b800000 */
[----:B------:R-:W1:Y:S08]  /*1220*/  LDC.64 R4, c[0x0][0xb10] ;  /* 0x0002c400ff047b82 */ /* 0x000e700000000a00 */
[----:B------:R-:W2:Y:S08]  /*1230*/  LDC.64 R2, c[0x0][0xb18] ;  /* 0x0002c600ff027b82 */ /* 0x000eb00000000a00 */
[----:B------:R-:W4:Y:S08]  /*1240*/  LDC R6, c[0x0][0xb20] ;  /* 0x0002c800ff067b82 */ /* 0x000f300000000800 */
[----:B------:R-:W3:Y:S01]  /*1250*/  LDC R7, c[0x0][0xb0c] ;  /* 0x0002c300ff077b82 */ /* 0x000ee20000000800 */
[----:B-1----:R-:W-:-:S05]  /*1260*/  IMAD.HI.U32 R4, R21, R4, RZ ;  /* 0x0000000415047227 */ /* 0x002fca00078e00ff */
[----:B------:R-:W-:Y:S01]  /*1270*/  SHF.R.U32.HI R4, RZ, R5, R4 ;  /* 0x00000005ff047219 */ /* 0x000fe20000011604 */
[----:B--2---:R-:W-:Y:S01]  /*1280*/  IMAD.HI.U32 R3, R20, R3, RZ ;  /* 0x0000000314037227 */ /* 0x004fe200078e00ff */
[----:B------:R-:W-:-:S04]  /*1290*/  ISETP.NE.AND P0, PT, R2, 0x1, PT ;  /* 0x000000010200780c */ /* 0x000fc80003f05270 */
[----:B----4-:R-:W-:-:S04]  /*12a0*/  SHF.R.U32.HI R3, RZ, R6, R3 ;  /* 0x00000006ff037219 */ /* 0x010fc80000011603 */
[----:B------:R-:W-:Y:S02]  /*12b0*/  SEL R3, R20, R3, !P0 ;  /* 0x0000000314037207 */ /* 0x000fe40004000000 */
[----:B---3--:R-:W-:-:S04]  /*12c0*/  ISETP.NE.AND P1, PT, R7, 0x1, PT ;  /* 0x000000010700780c */ /* 0x008fc80003f25270 */
[----:B------:R-:W-:-:S05]  /*12d0*/  SEL R4, R21, R4, !P1 ;  /* 0x0000000415047207 */ /* 0x000fca0004800000 */
[----:B------:R-:W-:Y:S02]  /*12e0*/  IMAD.IADD R5, R3, 0x1, -R4 ;  /* 0x0000000103057824 */ /* 0x000fe400078e0a04 */
[----:B------:R-:W-:Y:S02]  /*12f0*/  IMAD.IADD R3, R4, 0x1, -R3 ;  /* 0x0000000104037824 */ /* 0x000fe400078e0a03 */
[----:B------:R-:W-:Y:S02]  /*1300*/  IMAD R21, R5, R7, R21 ;  /* 0x0000000705157224 */ /* 0x000fe400078e0215 */
[----:B------:R-:W-:-:S07]  /*1310*/  IMAD R20, R3, R2, R20 ;  /* 0x0000000203147224 */ /* 0x000fce00078e0214 */
.L_x_16:
[----:B------:R-:W-:Y:S01]  /*1320*/  BAR.SYNC.DEFER_BLOCKING 0x0 ;  /* 0x0000000000007b1d */ /* 0x000fe20000010000 */
[----:B------:R-:W-:Y:S01]  /*1330*/  UISETP.NE.AND UP1, UPT, UR8, 0x2, UPT ;  /* 0x000000020800788c */ /* 0x000fe2000bf25270 */
[----:B------:R-:W-:Y:S02]  /*1340*/  ISETP.NE.OR P5, PT, R0, 0x2, !P5 ;  /* 0x000000020000780c */ /* 0x000fe40006fa5670 */
[----:B------:R-:W-:-:S06]  /*1350*/  LOP3.LUT R2, R70, 0x1f, RZ, 0xc0, !PT ;  /* 0x0000001f46027812 */ /* 0x000fcc00078ec0ff */
[----:B------:R-:W-:Y:S05]  /*1360*/  BRA.U UP1, `(.L_x_17) ;  /* 0x0000001101307547 */ /* 0x000fea000b800000 */
[----:B------:R-:W1:Y:S01]  /*1370*/  LDCU UR13, c[0x0][0x38c] ;  /* 0x00007180ff0d77ac */ /* 0x000e620008000800 */
[----:B------:R-:W2:Y:S01]  /*1380*/  LDC R8, c[0x0][0x370] ;  /* 0x0000dc00ff087b82 */ /* 0x000ea20000000800 */
[----:B------:R-:W-:Y:S01]  /*1390*/  PLOP3.LUT P1, PT, PT, PT, UP2, 0x80, 0x8 ;  /* 0x000000000008781c */ /* 0x000fe20003f2f028 */
[----:B------:R-:W-:Y:S01]  /*13a0*/  IMAD.MOV.U32 R15, RZ, RZ, 0x1 ;  /* 0x00000001ff0f7424 */ /* 0x000fe200078e00ff */
[----:B------:R-:W-:Y:S01]  /*13b0*/  ISETP.EQ.OR P4, PT, R2, RZ, P5 ;  /* 0x000000ff0200720c */ /* 0x000fe20002f82670 */
[----:B------:R-:W-:Y:S01]  /*13c0*/  IMAD.MOV.U32 R14, RZ, RZ, RZ ;  /* 0x000000ffff0e7224 */ /* 0x000fe200078e00ff */
[----:B------:R-:W-:Y:S02]  /*13d0*/  PLOP3.LUT P1, PT, P1, PT, PT, 0x8, 0x80 ;  /* 0x000000000080781c */ /* 0x000fe40000f2e170 */
[----:B------:R-:W-:Y:S01]  /*13e0*/  CS2R R12, SRZ ;  /* 0x00000000000c7805 */ /* 0x000fe2000001ff00 */
[----:B------:R-:W-:Y:S01]  /*13f0*/  IMAD.MOV.U32 R11, RZ, RZ, 0x1 ;  /* 0x00000001ff0b7424 */ /* 0x000fe200078e00ff */
[----:B------:R-:W4:Y:S01]  /*1400*/  LDC R0, c[0x0][0x374] ;  /* 0x0000dd00ff007b82 */ /* 0x000f220000000800 */
[----:B------:R-:W2:Y:S01]  /*1410*/  LDCU.64 UR22, c[0x0][0x348] ;  /* 0x00006900ff1677ac */ /* 0x000ea20008000a00 */
[----:B------:R-:W-:Y:S01]  /*1420*/  UMOV UR6, URZ ;  /* 0x000000ff00067c82 */ /* 0x000fe20008000000 */
[----:B-1----:R-:W-:-:S04]  /*1430*/  UIADD3 UR5, UPT, UPT, UR13, 0x1f, URZ ;  /* 0x0000001f0d057890 */ /* 0x002fc8000fffe0ff */
[----:B------:R-:W-:-:S04]  /*1440*/  USHF.R.S32.HI UR4, URZ, 0x1f, UR5 ;  /* 0x0000001fff047899 */ /* 0x000fc80008011405 */
[----:B------:R-:W-:-:S04]  /*1450*/  ULEA.HI UR4, UR4, UR5, URZ, 0x5 ;  /* 0x0000000504047291 */ /* 0x000fc8000f8f28ff */
[----:B------:R-:W-:Y:S02]  /*1460*/  USHF.R.S32.HI UR15, URZ, 0x5, UR4 ;  /* 0x00000005ff0f7899 */ /* 0x000fe40008011404 */
[----:B------:R-:W-:Y:S02]  /*1470*/  UIADD3 UR4, UPT, UPT, UR13, -0x1, URZ ;  /* 0xffffffff0d047890 */ /* 0x000fe4000fffe0ff */
[----:B------:R-:W-:Y:S02]  /*1480*/  UISETP.LT.U32.AND UP0, UPT, UR15, 0x3, UPT ;  /* 0x000000030f00788c */ /* 0x000fe4000bf01070 */
[----:B------:R-:W-:Y:S02]  /*1490*/  UISETP.GE.U32.AND UP1, UPT, UR4, -0x3f, UPT ;  /* 0xffffffc10400788c */ /* 0x000fe4000bf26070 */
[----:B------:R-:W-:Y:S02]  /*14a0*/  USEL UR14, UR15, 0x3, UP0 ;  /* 0x000000030f0e7887 */ /* 0x000fe40008000000 */
[----:B------:R-:W-:-:S02]  /*14b0*/  UIADD3 UR13, UPT, UPT, UR13, 0x3e, URZ ;  /* 0x0000003e0d0d7890 */ /* 0x000fc4000fffe0ff */
[----:B------:R-:W-:Y:S02]  /*14c0*/  UIADD3 UR5, UPT, UPT, UR14, -0x1, URZ ;  /* 0xffffffff0e057890 */ /* 0x000fe4000fffe0ff */
[----:B------:R-:W-:-:S03]  /*14d0*/  UIADD3 UR7, UPT, UPT, UR15, -UR14, URZ ;  /* 0x8000000e0f077290 */ /* 0x000fc6000fffe0ff */
[----:B------:R-:W-:-:S04]  /*14e0*/  @UP1 UIADD3 UR5, UPT, UPT, UR14, URZ, URZ ;  /* 0x000000ff0e051290 */ /* 0x000fc8000fffe0ff */
[----:B--2---:R-:W-:-:S12]  /*14f0*/  UIADD3 UR5, UPT, UPT, UR5, 0x1, URZ ;  /* 0x0000000105057890 */ /* 0x004fd8000fffe0ff */
.L_x_35:
[----:B------:R-:W-:Y:S01]  /*1500*/  UISETP.NE.AND UP0, UPT, UR37, URZ, UPT ;  /* 0x000000ff2500728c */ /* 0x000fe2000bf05270 */
[----:B------:R-:W1:Y:S08]  /*1510*/  S2UR UR37, SR_CgaCtaId ;  /* 0x00000000002579c3 */ /* 0x000e700000008800 */
[----:B------:R-:W-:Y:S05]  /*1520*/  BRA.U UP0, `(.L_x_18) ;  /* 0x0000000100347547 */ /* 0x000fea000b800000 */
[----:B------:R-:W2:Y:S01]  /*1530*/  S2R R2, SR_CgaCtaId ;  /* 0x0000000000027919 */ /* 0x000ea20000008800 */
[----:B------:R-:W-:-:S04]  /*1540*/  MOV R3, 0x400 ;  /* 0x0000040000037802 */ /* 0x000fc80000000f00 */
[----:B--2---:R-:W-:Y:S02]  /*1550*/  LEA R2, R2, R3, 0x18 ;  /* 0x0000000302027211 */ /* 0x004fe400078ec0ff */
[----:B------:R-:W-:-:S03]  /*1560*/  SHF.L.U32 R3, R11, 0x1f, RZ ;  /* 0x0000001f0b037819 */ /* 0x000fc600000006ff */
[----:B------:R-:W-:-:S04]  /*1570*/  IMAD R2, R12, 0x8, R2 ;  /* 0x000000080c027824 */ /* 0x000fc800078e0202 */
[----:B------:R-:W2:Y:S02]  /*1580*/  SYNCS.PHASECHK.TRANS64.TRYWAIT P0, [R2+URZ+0xe0], R3 ;  /* 0x0000e003020075a7 */ /* 0x000ea400080011ff */
[----:B--2---:R-:W-:Y:S05]  /*1590*/  @!P0 BRA `(.L_x_19) ;  /* 0x00000054008c8947 */ /* 0x004fea0003800000 */
.L_x_114:
[----:B------:R-:W-:Y:S01]  /*15a0*/  VIADD R12, R12, 0x1 ;  /* 0x000000010c0c7836 */ /* 0x000fe20000000000 */
[----:B------:R2:W-:Y:S04]  /*15b0*/  SYNCS.ARRIVE.TRANS64.A1T0 RZ, [R2+URZ+0xd0], RZ ;  /* 0x0000d0ff02ff79a7 */ /* 0x0005e800081000ff */
[----:B------:R-:W-:-:S04]  /*15c0*/  ISETP.NE.AND P0, PT, R12, 0x2, PT ;  /* 0x000000020c00780c */ /* 0x000fc80003f05270 */
[----:B------:R-:W-:Y:S02]  /*15d0*/  SEL R12, R12, RZ, P0 ;  /* 0x000000ff0c0c7207 */ /* 0x000fe40000000000 */
[----:B--2---:R-:W-:-:S04]  /*15e0*/  SEL R2, RZ, 0x1, P0 ;  /* 0x00000001ff027807 */ /* 0x004fc80000000000 */
[----:B------:R-:W-:-:S07]  /*15f0*/  LOP3.LUT R11, R11, R2, RZ, 0x3c, !PT ;  /* 0x000000020b0b7212 */ /* 0x000fce00078e3cff */
.L_x_18:
[----:B------:R-:W-:Y:S01]  /*1600*/  UMOV UR4, 0x400 ;  /* 0x0000040000047882 */ /* 0x000fe20000000000 */
[----:B------:R-:W-:Y:S01]  /*1610*/  SHF.L.U32 R2, R15, 0x1f, RZ ;  /* 0x0000001f0f027819 */ /* 0x000fe200000006ff */
[----:B-1----:R-:W-:Y:S01]  /*1620*/  ULEA UR4, UR37, UR4, 0x18 ;  /* 0x0000000425047291 */ /* 0x002fe2000f8ec0ff */
[----:B------:R-:W-:Y:S01]  /*1630*/  R2UR UR35, R21 ;  /* 0x00000000152372ca */ /* 0x000fe200000e0000 */
[----:B------:R-:W-:Y:S01]  /*1640*/  UISETP.GE.U32.AND UP0, UPT, UR13, 0x3f, UPT ;  /* 0x0000003f0d00788c */ /* 0x000fe2000bf06070 */
[----:B------:R-:W-:Y:S01]  /*1650*/  R2UR UR11, R20 ;  /* 0x00000000140b72ca */ /* 0x000fe200000e0000 */
[----:B------:R-:W-:Y:S01]  /*1660*/  ULEA UR8, UR6, UR4, 0x3 ;  /* 0x0000000406087291 */ /* 0x000fe2000f8e18ff */
[----:B------:R-:W-:-:S08]  /*1670*/  UMOV UR24, URZ ;  /* 0x000000ff00187c82 */ /* 0x000fd00008000000 */
[----:B------:R1:W2:Y:S01]  /*1680*/  SYNCS.PHASECHK.TRANS64.TRYWAIT P0, [UR8+0x18], R2 ;  /* 0x00001802ff0075a7 */ /* 0x0002a20008001108 */
[----:B------:R-:W-:Y:S02]  /*1690*/  USHF.L.U32 UR35, UR35, 0x6, URZ ;  /* 0x0000000623237899 */ /* 0x000fe400080006ff */
[----:B------:R-:W-:Y:S01]  /*16a0*/  USHF.L.U32 UR11, UR11, 0x6, URZ ;  /* 0x000000060b0b7899 */ /* 0x000fe200080006ff */
[----:B------:R-:W-:Y:S11]  /*16b0*/  BRA.U !UP0, `(.L_x_20) ;  /* 0x0000000108a47547 */ /* 0x000ff6000b800000 */
[----:B------:R-:W-:Y:S01]  /*16c0*/  UMOV UR16, URZ ;  /* 0x000000ff00107c82 */ /* 0x000fe20008000000 */
[----:B------:R-:W-:-:S05]  /*16d0*/  UMOV UR17, UR6 ;  /* 0x0000000600117c82 */ /* 0x000fca0008000000 */
.L_x_25:
[----:B-1----:R-:W-:Y:S01]  /*16e0*/  ULEA UR33, UR17, UR4, 0x3 ;  /* 0x0000000411217291 */ /* 0x002fe2000f8e18ff */
[----:B--2---:R-:W-:Y:S01]  /*16f0*/  @!P5 MOV R3, 0x2000 ;  /* 0x000020000003d802 */ /* 0x004fe20000000f00 */
[----:B--2---:R-:W-:Y:S10]  /*1700*/  @P0 BRA `(.L_x_21) ;  /* 0x00000000000c0947 */ /* 0x004ff40003800000 */
[----:B------:R-:W-:-:S04]  /*1710*/  SHF.L.U32 R4, R15, 0x1f, RZ ;  /* 0x0000001f0f047819 */ /* 0x000fc800000006ff */
[----:B------:R-:W2:Y:S02]  /*1720*/  SYNCS.PHASECHK.TRANS64.TRYWAIT P0, [UR33+0x18], R4 ;  /* 0x00001804ff0075a7 */ /* 0x000ea40008001121 */
[----:B--2---:R-:W-:Y:S05]  /*1730*/  @!P0 BRA `(.L_x_22) ;  /* 0x0000005400388947 */ /* 0x004fea0003800000 */
.L_x_21:
[----:B------:R2:W-:Y:S01]  /*1740*/  @!P5 SYNCS.ARRIVE.TRANS64 RZ, [UR33], R3 ;  /* 0x00000003ffffd9a7 */ /* 0x0005e20008000021 */
[----:B------:R-:W-:Y:S04]  /*1750*/  BSSY.RECONVERGENT B0, `(.L_x_23) ;  /* 0x0000003000007945 */ /* 0x000fe80003800200 */
[----:B------:R-:W-:Y:S05]  /*1760*/  @P4 BRA `(.L_x_24) ;  /* 0x0000000000044947 */ /* 0x000fea0003800000 */
[----:B------:R-:W-:Y:S05]  /*1770*/  BPT.TRAP 0x1 ;  /* 0x000000040000795c */ /* 0x000fea0000300000 */
.L_x_24:
[----:B------:R-:W-:Y:S05]  /*1780*/  BSYNC.RECONVERGENT B0 ;  /* 0x0000000000007941 */ /* 0x000fea0003800200 */
.L_x_23:
[----:B------:R-:W-:Y:S02]  /*1790*/  UIADD3 UR6, UPT, UPT, UR17, 0x1, URZ ;  /* 0x0000000111067890 */ /* 0x000fe4000fffe0ff */
[----:B------:R-:W-:Y:S02]  /*17a0*/  UIADD3 UR26, UP1, UPT, UR22, 0x80, URZ ;  /* 0x00000080161a7890 */ /* 0x000fe4000ff3e0ff */
[----:B------:R-:W-:Y:S02]  /*17b0*/  UISETP.NE.AND UP0, UPT, UR6, 0x3, UPT ;  /* 0x000000030600788c */ /* 0x000fe4000bf05270 */
[----:B------:R-:W-:Y:S02]  /*17c0*/  USHF.L.U32 UR34, UR16, 0x5, URZ ;  /* 0x0000000510227899 */ /* 0x000fe400080006ff */
[----:B------:R-:W-:Y:S02]  /*17d0*/  USEL UR9, URZ, 0x1, UP0 ;  /* 0x00000001ff097887 */ /* 0x000fe40008000000 */
[----:B------:R-:W-:-:S02]  /*17e0*/  USEL UR6, UR6, URZ, UP0 ;  /* 0x000000ff06067287 */ /* 0x000fc40008000000 */
[----:B------:R-:W-:Y:S02]  /*17f0*/  UIADD3 UR20, UP0, UPT, UR22, 0x180, URZ ;  /* 0x0000018016147890 */ /* 0x000fe4000ff1e0ff */
[----:B------:R-:W-:Y:S01]  /*1800*/  ULEA UR8, UR6, UR4, 0x3 ;  /* 0x0000000406087291 */ /* 0x000fe2000f8e18ff */
[----:B------:R-:W-:Y:S01]  /*1810*/  LOP3.LUT R15, R15, UR9, RZ, 0x3c, !PT ;  /* 0x000000090f0f7c12 */ /* 0x000fe2000f8e3cff */
[----:B------:R-:W-:Y:S02]  /*1820*/  UIADD3.X UR27, UPT, UPT, URZ, UR23, URZ, UP1, !UPT ;  /* 0x00000017ff1b7290 */ /* 0x000fe40008ffe4ff */
[----:B------:R-:W-:Y:S01]  /*1830*/  UIADD3.X UR21, UPT, UPT, URZ, UR23, URZ, UP0, !UPT ;  /* 0x00000017ff157290 */ /* 0x000fe200087fe4ff */
[----:B-1----:R-:W-:Y:S01]  /*1840*/  SHF.L.U32 R2, R15, 0x1f, RZ ;  /* 0x0000001f0f027819 */ /* 0x002fe200000006ff */
[----:B------:R-:W-:Y:S01]  /*1850*/  UMOV UR18, 0x0 ;  /* 0x0000000000127882 */ /* 0x000fe20000000000 */
[----:B------:R-:W-:Y:S01]  /*1860*/  UMOV UR19, 0x10000000 ;  /* 0x1000000000137882 */ /* 0x000fe20000000000 */
[----:B------:R-:W-:Y:S01]  /*1870*/  UMOV UR12, UR36 ;  /* 0x00000024000c7c82 */ /* 0x000fe20008000000 */
[----:B------:R1:W1:Y:S01]  /*1880*/  SYNCS.PHASECHK.TRANS64.TRYWAIT P0, [UR8+0x18], R2 ;  /* 0x00001802ff0075a7 */ /* 0x0002620008001108 */
[----:B------:R-:W-:Y:S01]  /*1890*/  ULEA UR8, UR17, UR4, 0xc ;  /* 0x0000000411087291 */ /* 0x000fe2000f8e60ff */
[----:B------:R-:W-:Y:S01]  /*18a0*/  UMOV UR9, UR33 ;  /* 0x0000002100097c82 */ /* 0x000fe20008000000 */
[----:B------:R-:W-:-:S02]  /*18b0*/  UMOV UR10, UR34 ;  /* 0x00000022000a7c82 */ /* 0x000fc40008000000 */
[----:B------:R-:W-:Y:S02]  /*18c0*/  UIADD3 UR32, UPT, UPT, UR8, 0x3400, URZ ;  /* 0x0000340008207890 */ /* 0x000fe4000fffe0ff */
[----:B------:R-:W-:Y:S02]  /*18d0*/  UIADD3 UR8, UPT, UPT, UR8, 0x6400, URZ ;  /* 0x0000640008087890 */ /* 0x000fe4000fffe0ff */
[----:B------:R-:W-:Y:S01]  /*18e0*/  UIADD3 UR16, UPT, UPT, UR16, 0x1, URZ ;  /* 0x0000000110107890 */ /* 0x000fe2000fffe0ff */
[----:B------:R-:W-:Y:S01]  /*18f0*/  UMOV UR24, UR5 ;  /* 0x0000000500187c82 */ /* 0x000fe20008000000 */
[----:B------:R-:W-:Y:S02]  /*1900*/  UMOV UR17, UR6 ;  /* 0x0000000600117c82 */ /* 0x000fe40008000000 */
[----:B------:R-:W-:Y:S01]  /*1910*/  UISETP.NE.AND UP0, UPT, UR16, UR5, UPT ;  /* 0x000000051000728c */ /* 0x000fe2000bf05270 */
[----:B------:R1:W-:Y:S02]  /*1920*/  UTMALDG.3D [UR32], [UR26], desc[UR18] ;  /* 0x000012201a0075b4 */ /* 0x0003e40008011000 */
[----:B------:R1:W-:Y:S06]  /*1930*/  UTMALDG.3D [UR8], [UR20], desc[UR18] ;  /* 0x00001208140075b4 */ /* 0x0003ec0008011000 */
[----:B------:R-:W-:Y:S05]  /*1940*/  BRA.U UP0, `(.L_x_25) ;  /* 0xfffffffd00647547 */ /* 0x000fea000b83ffff */
.L_x_20:
[----:B-1----:R-:W-:Y:S01]  /*1950*/  ULEA UR8, UR6, UR4, 0x3 ;  /* 0x0000000406087291 */ /* 0x002fe2000f8e18ff */
[----:B------:R-:W-:Y:S01]  /*1960*/  SHF.L.U32 R2, R15, 0x1f, RZ ;  /* 0x0000001f0f027819 */ /* 0x000fe200000006ff */
[----:B------:R-:W-:Y:S01]  /*1970*/  @!P1 SYNCS.ARRIVE.TRANS64.A1T0 RZ, [UR4+0x68], RZ ;  /* 0x000068ffffff99a7 */ /* 0x000fe20008100004 */
[----:B------:R-:W-:-:S06]  /*1980*/  UISETP.GT.AND UP0, UPT, UR15, UR14, UPT ;  /* 0x0000000e0f00728c */ /* 0x000fcc000bf04270 */
[----:B--2---:R1:W2:Y:S03]  /*1990*/  SYNCS.PHASECHK.TRANS64.TRYWAIT P0, [UR8+0x18], R2 ;  /* 0x00001802ff0075a7 */ /* 0x0042a60008001108 */
[----:B------:R-:W-:Y:S05]  /*19a0*/  BRA.U !UP0, `(.L_x_26) ;  /* 0x0000000108a87547 */ /* 0x000fea000b800000 */
[----:B------:R-:W-:Y:S01]  /*19b0*/  UIADD3 UR21, UPT, UPT, UR7, UR24, URZ ;  /* 0x0000001807157290 */ /* 0x000fe2000fffe0ff */
[----:B------:R-:W-:-:S11]  /*19c0*/  UMOV UR25, UR6 ;  /* 0x0000000600197c82 */ /* 0x000fd60008000000 */
.L_x_31:
[----:B-1----:R-:W-:Y:S01]  /*19d0*/  ULEA UR17, UR25, UR4, 0x3 ;  /* 0x0000000419117291 */ /* 0x002fe2000f8e18ff */
[----:B--2---:R-:W-:Y:S01]  /*19e0*/  @!P5 MOV R3, 0x2000 ;  /* 0x000020000003d802 */ /* 0x004fe20000000f00 */
[----:B--2---:R-:W-:Y:S10]  /*19f0*/  @P0 BRA `(.L_x_27) ;  /* 0x00000000000c0947 */ /* 0x004ff40003800000 */
[----:B------:R-:W-:-:S04]  /*1a00*/  SHF.L.U32 R4, R15, 0x1f, RZ ;  /* 0x0000001f0f047819 */ /* 0x000fc800000006ff */
[----:B------:R-:W2:Y:S02]  /*1a10*/  SYNCS.PHASECHK.TRANS64.TRYWAIT P0, [UR17+0x18], R4 ;  /* 0x00001804ff0075a7 */ /* 0x000ea40008001111 */
[----:B--2---:R-:W-:Y:S05]  /*1a20*/  @!P0 BRA `(.L_x_28) ;  /* 0x0000005000948947 */ /* 0x004fea0003800000 */
.L_x_27:
[----:B------:R2:W-:Y:S01]  /*1a30*/  @!P5 SYNCS.ARRIVE.TRANS64 RZ, [UR17], R3 ;  /* 0x00000003ffffd9a7 */ /* 0x0005e20008000011 */
[----:B------:R-:W-:Y:S04]  /*1a40*/  BSSY.RECONVERGENT B0, `(.L_x_29) ;  /* 0x0000003000007945 */ /* 0x000fe80003800200 */
[----:B------:R-:W-:Y:S05]  /*1a50*/  @P4 BRA `(.L_x_30) ;  /* 0x0000000000044947 */ /* 0x000fea0003800000 */
[----:B------:R-:W-:Y:S05]  /*1a60*/  BPT.TRAP 0x1 ;  /* 0x000000040000795c */ /* 0x000fea0000300000 */
.L_x_30:
[----:B------:R-:W-:Y:S05]  /*1a70*/  BSYNC.RECONVERGENT B0 ;  /* 0x0000000000007941 */ /* 0x000fea0003800200 */
.L_x_29:
        /* <DEDUP_REMOVED lines=20> */
[----:B------:R-:W-:Y:S01]  /*1bc0*/  UIADD3 UR8, UPT, UPT, UR8, 0x6400, URZ ;  /* 0x0000640008087890 */ /* 0x000fe2000fffe0ff */
[----:B------:R-:W-:Y:S01]  /*1bd0*/  UMOV UR9, UR17 ;  /* 0x0000001100097c82 */ /* 0x000fe20008000000 */
[----:B------:R-:W-:Y:S01]  /*1be0*/  UMOV UR10, UR18 ;  /* 0x00000012000a7c82 */ /* 0x000fe20008000000 */
[----:B------:R-:W-:Y:S01]  /*1bf0*/  UIADD3 UR24, UPT, UPT, UR24, 0x1, URZ ;  /* 0x0000000118187890 */ /* 0x000fe2000fffe0ff */
[----:B------:R-:W-:-:S03]  /*1c00*/  UMOV UR25, UR6 ;  /* 0x0000000600197c82 */ /* 0x000fc60008000000 */
[----:B------:R1:W-:Y:S01]  /*1c10*/  UTMALDG.3D [UR16], [UR30], desc[UR26] ;  /* 0x00001a101e0075b4 */ /* 0x0003e20008011000 */
[----:B------:R-:W-:Y:S01]  /*1c20*/  UISETP.NE.AND UP0, UPT, UR24, UR21, UPT ;  /* 0x000000151800728c */ /* 0x000fe2000bf05270 */
[----:B------:R1:W-:Y:S08]  /*1c30*/  UTMALDG.3D [UR8], [UR28], desc[UR26] ;  /* 0x00001a081c0075b4 */ /* 0x0003f00008011000 */
[----:B------:R-:W-:Y:S05]  /*1c40*/  BRA.U UP0, `(.L_x_31) ;  /* 0xfffffffd00607547 */ /* 0x000fea000b83ffff */
.L_x_26:
[C---:B-1----:R-:W-:Y:S01]  /*1c50*/  LEA R2, R14.reuse, UR4, 0x3 ;  /* 0x000000040e027c11 */ /* 0x042fe2000f8e18ff */
[----:B------:R-:W-:Y:S01]  /*1c60*/  NOP ;  /* 0x0000000000007918 */ /* 0x000fe20000000000 */
[----:B--2---:R-:W-:Y:S02]  /*1c70*/  SHF.L.U32 R3, R13, 0x1f, RZ ;  /* 0x0000001f0d037819 */ /* 0x004fe400000006ff */
[----:B------:R-:W-:Y:S02]  /*1c80*/  LEA R4, R14, UR4, 0x4 ;  /* 0x000000040e047c11 */ /* 0x000fe4000f8e20ff */
[----:B------:R-:W1:Y:S02]  /*1c90*/  SYNCS.PHASECHK.TRANS64.TRYWAIT P0, [R2+URZ+0x70], R3 ;  /* 0x00007003020075a7 */ /* 0x000e6400080011ff */
[----:B-1----:R-:W-:Y:S05]  /*1ca0*/  @!P0 BRA `(.L_x_32) ;  /* 0x00000050000c8947 */ /* 0x002fea0003800000 */
.L_x_117:
[----:B------:R-:W2:Y:S01]  /*1cb0*/  LDS.128 R4, [R4+0x100] ;  /* 0x0001000004047984 */ /* 0x000ea20000000c00 */
[----:B---3--:R-:W-:Y:S01]  /*1cc0*/  ISETP.GE.AND P0, PT, R26, 0x1, PT ;  /* 0x000000011a00780c */ /* 0x008fe20003f06270 */
[----:B-1----:R-:W-:Y:S01]  /*1cd0*/  VIADD R2, R2, 0x80 ;  /* 0x0000008002027836 */ /* 0x002fe20000000000 */
[----:B------:R-:W-:Y:S01]  /*1ce0*/  @!PT LDS RZ, [RZ] ;  /* 0x00000000fffff984 */ /* 0x000fe20000000800 */
[----:B------:R-:W-:Y:S01]  /*1cf0*/  @!PT LDS RZ, [RZ] ;  /* 0x00000000fffff984 */ /* 0x000fe20000000800 */
[----:B------:R-:W-:Y:S01]  /*1d00*/  @!PT LDS RZ, [RZ] ;  /* 0x00000000fffff984 */ /* 0x000fe20000000800 */
[----:B------:R-:W-:Y:S01]  /*1d10*/  @!PT LDS RZ, [RZ] ;  /* 0x00000000fffff984 */ /* 0x000fe20000000800 */
[----:B------:R1:W-:Y:S06]  /*1d20*/  MEMBAR.ALL.CTA ;  /* 0x0000000000007992 */ /* 0x0003ec0000008000 */
[----:B-1----:R-:W1:Y:S01]  /*1d30*/  FENCE.VIEW.ASYNC.S ;  /* 0x00000000000073c6 */ /* 0x002e620000000000 */
[----:B------:R-:W-:-:S04]  /*1d40*/  PRMT R2, RZ, 0x654, R2 ;  /* 0x00000654ff027816 */ /* 0x000fc80000000002 */
[----:B-1----:R1:W-:Y:S01]  /*1d50*/  SYNCS.ARRIVE.TRANS64.RED.A1T0 RZ, [R2+URZ], RZ ;  /* 0x000000ff02ff79a7 */ /* 0x0023e200081004ff */
[----:B--2---:R-:W-:-:S13]  /*1d60*/  LOP3.LUT P2, RZ, R6, 0x1, RZ, 0xc0, !PT ;  /* 0x0000000106ff7812 */ /* 0x004fda000784c0ff */
[----:B------:R-:W-:Y:S01]  /*1d70*/  @P2 SHF.R.U32.HI R3, RZ, 0x10, R5 ;  /* 0x00000010ff032819 */ /* 0x000fe20000011605 */
[----:B------:R-:W-:Y:S01]  /*1d80*/  VOTEU.ANY UP0, P2 ;  /* 0x0000000000ff7886 */ /* 0x000fe20001000100 */
[----:B------:R-:W-:Y:S02]  /*1d90*/  @P2 MOV R10, R4 ;  /* 0x00000004000a2202 */ /* 0x000fe40000000f00 */
[----:B------:R-:W-:Y:S02]  /*1da0*/  @P2 R2UR.BROADCAST UR8, R3 ;  /* 0x00000000030822ca */ /* 0x000fe400008e0000 */
[----:B------:R-:W-:-:S11]  /*1db0*/  @P2 LOP3.LUT R9, R5, 0xffff, RZ, 0xc0, !PT ;  /* 0x0000ffff05092812 */ /* 0x000fd600078ec0ff */
[----:B------:R-:W-:Y:S01]  /*1dc0*/  @UP0 UMOV UR36, UR8 ;  /* 0x0000000800240c82 */ /* 0x000fe20008000000 */
[----:B-1----:R-:W-:Y:S05]  /*1dd0*/  @!P0 BRA `(.L_x_33) ;  /* 0x0000000000b88947 */ /* 0x002fea0003800000 */
[----:B------:R-:W4:Y:S01]  /*1de0*/  LDC.64 R4, c[0x0][0xb18] ;  /* 0x0002c600ff047b82 */ /* 0x000f220000000a00 */
[----:B------:R-:W-:-:S07]  /*1df0*/  ISETP.NE.AND P3, PT, R26, 0x1, PT ;  /* 0x000000011a00780c */ /* 0x000fce0003f65270 */
[----:B------:R-:W1:Y:S08]  /*1e00*/  LDC.64 R6, c[0x0][0xb10] ;  /* 0x0002c400ff067b82 */ /* 0x000e700000000a00 */
[----:B------:R-:W2:Y:S08]  /*1e10*/  LDC R16, c[0x0][0xb20] ;  /* 0x0002c800ff107b82 */ /* 0x000eb00000000800 */
[----:B------:R-:W3:Y:S01]  /*1e20*/  LDC R17, c[0x0][0xb0c] ;  /* 0x0002c300ff117b82 */ /* 0x000ee20000000800 */
[----:B----4-:R-:W-:Y:S01]  /*1e30*/  IMAD.HI.U32 R19, R0, R5, RZ ;  /* 0x0000000500137227 */ /* 0x010fe200078e00ff */
[----:B------:R-:W-:-:S03]  /*1e40*/  ISETP.NE.AND P0, PT, R4, 0x1, PT ;  /* 0x000000010400780c */ /* 0x000fc60003f05270 */
[----:B------:R-:W-:-:S03]  /*1e50*/  IMAD.HI.U32 R5, R9, R5, RZ ;  /* 0x0000000509057227 */ /* 0x000fc600078e00ff */
[----:B------:R-:W4:Y:S01]  /*1e60*/  LDC.64 R2, c[0x0][0xb28] ;  /* 0x0002ca00ff027b82 */ /* 0x000f220000000a00 */
[----:B-1----:R-:W-:-:S04]  /*1e70*/  IMAD.HI.U32 R20, R8, R6, RZ ;  /* 0x0000000608147227 */ /* 0x002fc800078e00ff */
[----:B------:R-:W-:Y:S01]  /*1e80*/  IMAD.HI.U32 R21, R10, R6, RZ ;  /* 0x000000060a157227 */ /* 0x000fe200078e00ff */
[----:B------:R-:W-:Y:S02]  /*1e90*/  SHF.R.U32.HI R20, RZ, R7, R20 ;  /* 0x00000007ff147219 */ /* 0x000fe40000011614 */
[-C--:B--2---:R-:W-:Y:S02]  /*1ea0*/  SHF.R.U32.HI R19, RZ, R16.reuse, R19 ;  /* 0x00000010ff137219 */ /* 0x084fe40000011613 */
[----:B------:R-:W-:Y:S02]  /*1eb0*/  SHF.R.U32.HI R5, RZ, R16, R5 ;  /* 0x00000010ff057219 */ /* 0x000fe40000011605 */
[----:B------:R-:W-:Y:S02]  /*1ec0*/  SEL R19, R0, R19, !P0 ;  /* 0x0000001300137207 */ /* 0x000fe40004000000 */
[----:B------:R-:W-:Y:S02]  /*1ed0*/  SHF.R.U32.HI R21, RZ, R7, R21 ;  /* 0x00000007ff157219 */ /* 0x000fe40000011615 */
[----:B---3--:R-:W-:-:S02]  /*1ee0*/  ISETP.NE.AND P1, PT, R17, 0x1, PT ;  /* 0x000000011100780c */ /* 0x008fc40003f25270 */
[----:B------:R-:W-:Y:S02]  /*1ef0*/  SEL R5, R9, R5, !P0 ;  /* 0x0000000509057207 */ /* 0x000fe40004000000 */
[----:B------:R-:W-:Y:S02]  /*1f00*/  SEL R20, R8, R20, !P1 ;  /* 0x0000001408147207 */ /* 0x000fe40004800000 */
[----:B------:R-:W-:Y:S01]  /*1f10*/  SEL R21, R10, R21, !P1 ;  /* 0x000000150a157207 */ /* 0x000fe20004800000 */
[----:B----4-:R-:W-:-:S04]  /*1f20*/  IMAD.HI.U32 R18, R19, R2, RZ ;  /* 0x0000000213127227 */ /* 0x010fc800078e00ff */
        /* <DEDUP_REMOVED lines=10> */
[----:B------:R-:W-:-:S04]  /*1fd0*/  @!P0 IMAD.HI.U32 R7, R21, R2, RZ ;  /* 0x0000000215078227 */ /* 0x000fc800078e00ff */
[----:B------:R-:W-:Y:S01]  /*1fe0*/  IMAD.MOV R2, RZ, RZ, -R6 ;  /* 0x000000ffff027224 */ /* 0x000fe200078e0a06 */
[----:B------:R-:W-:Y:S02]  /*1ff0*/  @!P0 SHF.R.U32.HI R3, RZ, R3, R7 ;  /* 0x00000003ff038219 */ /* 0x000fe40000011607 */
[----:B------:R-:W-:Y:S01]  /*2000*/  IADD3 R7, PT, PT, -R5, RZ, RZ ;  /* 0x000000ff05077210 */ /* 0x000fe20007ffe1ff */
[----:B------:R-:W-:Y:S01]  /*2010*/  IMAD R2, R26, R2, R5 ;  /* 0x000000021a027224 */ /* 0x000fe200078e0205 */
        /* <DEDUP_REMOVED lines=10> */
.L_x_33:
[----:B------:R-:W1:Y:S02]  /*20c0*/  LDCU UR8, c[0x0][0xb30] ;  /* 0x00016600ff0877ac */ /* 0x000e640008000800 */
[----:B-1----:R-:W-:-:S09]  /*20d0*/  UISETP.NE.AND UP0, UPT, UR8, 0x1, UPT ;  /* 0x000000010800788c */ /* 0x002fd2000bf05270 */
[----:B------:R-:W-:Y:S05]  /*20e0*/  BRA.U UP0, `(.L_x_34) ;  /* 0x0000000100407547 */ /* 0x000fea000b800000 */
[----:B------:R-:W1:Y:S08]  /*20f0*/  LDC.64 R4, c[0x0][0xb10] ;  /* 0x0002c400ff047b82 */ /* 0x000e700000000a00 */
[----:B------:R-:W2:Y:S08]  /*2100*/  LDC.64 R2, c[0x0][0xb18] ;  /* 0x0002c600ff027b82 */ /* 0x000eb00000000a00 */
[----:B------:R-:W3:Y:S08]  /*2110*/  LDC R6, c[0x0][0xb20] ;  /* 0x0002c800ff067b82 */ /* 0x000ef00000000800 */
[----:B------:R-:W4:Y:S01]  /*2120*/  LDC R7, c[0x0][0xb0c] ;  /* 0x0002c300ff077b82 */ /* 0x000f220000000800 */
[----:B-1----:R-:W-:-:S05]  /*2130*/  IMAD.HI.U32 R4, R10, R4, RZ ;  /* 0x000000040a047227 */ /* 0x002fca00078e00ff */
[----:B------:R-:W-:Y:S01]  /*2140*/  SHF.R.U32.HI R4, RZ, R5, R4 ;  /* 0x00000005ff047219 */ /* 0x000fe20000011604 */
[----:B--2---:R-:W-:Y:S01]  /*2150*/  IMAD.HI.U32 R3, R9, R3, RZ ;  /* 0x0000000309037227 */ /* 0x004fe200078e00ff */
[----:B------:R-:W-:-:S04]  /*2160*/  ISETP.NE.AND P0, PT, R2, 0x1, PT ;  /* 0x000000010200780c */ /* 0x000fc80003f05270 */
[----:B---3--:R-:W-:-:S04]  /*2170*/  SHF.R.U32.HI R3, RZ, R6, R3 ;  /* 0x00000006ff037219 */ /* 0x008fc80000011603 */
[----:B------:R-:W-:Y:S02]  /*2180*/  SEL R3, R9, R3, !P0 ;  /* 0x0000000309037207 */ /* 0x000fe40004000000 */
[----:B----4-:R-:W-:-:S04]  /*2190*/  ISETP.NE.AND P1, PT, R7, 0x1, PT ;  /* 0x000000010700780c */ /* 0x010fc80003f25270 */
[----:B------:R-:W-:-:S05]  /*21a0*/  SEL R4, R10, R4, !P1 ;  /* 0x000000040a047207 */ /* 0x000fca0004800000 */
[----:B------:R-:W-:Y:S02]  /*21b0*/  IMAD.IADD R5, R3, 0x1, -R4 ;  /* 0x0000000103057824 */ /* 0x000fe400078e0a04 */
[----:B------:R-:W-:Y:S02]  /*21c0*/  IMAD.IADD R3, R4, 0x1, -R3 ;  /* 0x0000000104037824 */ /* 0x000fe400078e0a03 */
[----:B------:R-:W-:Y:S02]  /*21d0*/  IMAD R10, R5, R7, R10 ;  /* 0x00000007050a7224 */ /* 0x000fe400078e020a */
[----:B------:R-:W-:-:S07]  /*21e0*/  IMAD R9, R3, R2, R9 ;  /* 0x0000000203097224 */ /* 0x000fce00078e0209 */
.L_x_34:
[----:B------:R-:W-:Y:S01]  /*21f0*/  VIADD R14, R14, 0x1 ;  /* 0x000000010e0e7836 */ /* 0x000fe20000000000 */
[----:B------:R-:W-:Y:S01]  /*2200*/  PLOP3.LUT P1, PT, PT, PT, PT, 0x80, 0x8 ;  /* 0x000000000008781c */ /* 0x000fe20003f2f070 */
[----:B------:R-:W-:Y:S02]  /*2210*/  IMAD.IADD R21, R10, 0x1, R59 ;  /* 0x000000010a157824 */ /* 0x000fe400078e023b */
[----:B------:R-:W-:Y:S01]  /*2220*/  IMAD.IADD R20, R9, 0x1, R58 ;  /* 0x0000000109147824 */ /* 0x000fe200078e023a */
[----:B------:R-:W-:-:S04]  /*2230*/  ISETP.NE.AND P0, PT, R14, 0x2, PT ;  /* 0x000000020e00780c */ /* 0x000fc80003f05270 */
[----:B------:R-:W-:Y:S02]  /*2240*/  SEL R2, RZ, 0x1, P0 ;  /* 0x00000001ff027807 */ /* 0x000fe40000000000 */
[----:B------:R-:W-:Y:S02]  /*2250*/  SEL R14, R14, RZ, P0 ;  /* 0x000000ff0e0e7207 */ /* 0x000fe40000000000 */
[----:B------:R-:W-:Y:S01]  /*2260*/  LOP3.LUT R13, R13, R2, RZ, 0x3c, !PT ;  /* 0x000000020d0d7212 */ /* 0x000fe200078e3cff */
[----:B------:R-:W-:Y:S06]  /*2270*/  @P2 BRA `(.L_x_35) ;  /* 0xfffffff000a02947 */ /* 0x000fec000383ffff */
[----:B------:R-:W-:Y:S01]  /*2280*/  UIADD3 UR4, UPT, UPT, UR4, 0x18, URZ ;  /* 0x0000001804047890 */ /* 0x000fe2000fffe0ff */
[----:B------:R-:W-:-:S03]  /*2290*/  SHF.L.U32 R2, R15, 0x1f, RZ ;  /* 0x0000001f0f027819 */ /* 0x000fc600000006ff */
[----:B------:R-:W-:-:S09]  /*22a0*/  ULEA UR5, UR6, UR4, 0x3 ;  /* 0x0000000406057291 */ /* 0x000fd2000f8e18ff */
[----:B------:R-:W1:Y:S02]  /*22b0*/  SYNCS.PHASECHK.TRANS64.TRYWAIT P0, [UR5], R2 ;  /* 0x00000002ff0075a7 */ /* 0x000e640008001105 */
[----:B-1----:R-:W-:Y:S05]  /*22c0*/  @!P0 BRA `(.L_x_36) ;  /* 0x0000004800988947 */ /* 0x002fea0003800000 */
.L_x_119:
[----:B------:R-:W-:-:S04]  /*22d0*/  UIADD3 UR6, UPT, UPT, UR6, 0x1, URZ ;  /* 0x0000000106067890 */ /* 0x000fc8000fffe0ff */
[----:B------:R-:W-:-:S04]  /*22e0*/  UISETP.NE.AND UP0, UPT, UR6, 0x3, UPT ;  /* 0x000000030600788c */ /* 0x000fc8000bf05270 */
[----:B------:R-:W-:Y:S02]  /*22f0*/  USEL UR7, URZ, 0x1, UP0 ;  /* 0x00000001ff077887 */ /* 0x000fe40008000000 */
[----:B------:R-:W-:-:S04]  /*2300*/  USEL UR6, UR6, URZ, UP0 ;  /* 0x000000ff06067287 */ /* 0x000fc80008000000 */
[----:B------:R-:W-:Y:S01]  /*2310*/  ULEA UR5, UR6, UR4, 0x3 ;  /* 0x0000000406057291 */ /* 0x000fe2000f8e18ff */
[----:B------:R-:W-:-:S04]  /*2320*/  LOP3.LUT R15, R15, UR7, RZ, 0x3c, !PT ;  /* 0x000000070f0f7c12 */ /* 0x000fc8000f8e3cff */
[----:B-1----:R-:W-:-:S04]  /*2330*/  SHF.L.U32 R2, R15, 0x1f, RZ ;  /* 0x0000001f0f027819 */ /* 0x002fc800000006ff */
[----:B------:R-:W1:Y:S02]  /*2340*/  SYNCS.PHASECHK.TRANS64.TRYWAIT P0, [UR5], R2 ;  /* 0x00000002ff0075a7 */ /* 0x000e640008001105 */
[----:B-1----:R-:W-:Y:S05]  /*2350*/  @!P0 BRA `(.L_x_37) ;  /* 0x00000048008c8947 */ /* 0x002fea0003800000 */
.L_x_121:
[----:B------:R-:W-:-:S04]  /*2360*/  UIADD3 UR6, UPT, UPT, UR6, 0x1, URZ ;  /* 0x0000000106067890 */ /* 0x000fc8000fffe0ff */
[----:B------:R-:W-:-:S04]  /*2370*/  UISETP.NE.AND UP0, UPT, UR6, 0x3, UPT ;  /* 0x000000030600788c */ /* 0x000fc8000bf05270 */
[----:B------:R-:W-:Y:S02]  /*2380*/  USEL UR5, URZ, 0x1, UP0 ;  /* 0x00000001ff057887 */ /* 0x000fe40008000000 */
[----:B------:R-:W-:-:S04]  /*2390*/  USEL UR6, UR6, URZ, UP0 ;  /* 0x000000ff06067287 */ /* 0x000fc80008000000 */
[----:B------:R-:W-:Y:S01]  /*23a0*/  ULEA UR6, UR6, UR4, 0x3 ;  /* 0x0000000406067291 */ /* 0x000fe2000f8e18ff */
[----:B-1----:R-:W-:-:S04]  /*23b0*/  LOP3.LUT R2, R15, UR5, RZ, 0x3c, !PT ;  /* 0x000000050f027c12 */ /* 0x002fc8000f8e3cff */
[----:B------:R-:W-:Y:S01]  /*23c0*/  SHF.L.U32 R2, R2, 0x1f, RZ ;  /* 0x0000001f02027819 */ /* 0x000fe200000006ff */
[----:B----4-:R-:W-:-:S07]  /*23d0*/  IMAD.U32 R0, RZ, RZ, UR6 ;  /* 0x00000006ff007e24 */ /* 0x010fce000f8e00ff */
.L_x_38:
[----:B-1----:R1:W2:Y:S02]  /*23e0*/  SYNCS.PHASECHK.TRANS64.TRYWAIT P0, [R0+URZ], R2 ;  /* 0x00000002000075a7 */ /* 0x0022a400080011ff */
[----:B--2---:R-:W-:Y:S05]  /*23f0*/  @!P0 NANOSLEEP.SYNCS 0x989680 ;  /* 0x009896800000895d */ /* 0x004fea0003900000 */
[----:B------:R-:W2:Y:S02]  /*2400*/  @!P0 SYNCS.PHASECHK.TRANS64 P0, [R0+URZ], R2 ;  /* 0x00000002000085a7 */ /* 0x000ea400080010ff */
[----:B--2---:R-:W-:Y:S05]  /*2410*/  @P0 EXIT ;  /* 0x000000000000094d */ /* 0x004fea0003800000 */
[----:B------:R-:W-:Y:S05]  /*2420*/  BRA `(.L_x_38) ;  /* 0xfffffffc00ec7947 */ /* 0x000fea000383ffff */
.L_x_17:
[----:B------:R-:W-:-:S04]  /*2430*/  UISETP.NE.AND UP1, UPT, UR37, URZ, UPT ;  /* 0x000000ff2500728c */ /* 0x000fc8000bf25270 */
[----:B------:R-:W-:-:S09]  /*2440*/  UISETP.NE.OR UP1, UPT, UR8, 0x1, UP1 ;  /* 0x000000010800788c */ /* 0x000fd20008f25670 */
[----:B------:R-:W-:Y:S05]  /*2450*/  BRA.U UP1, `(.L_x_39) ;  /* 0x0000000501487547 */ /* 0x000fea000b800000 */
[----:B------:R-:W-:Y:S01]  /*2460*/  ISETP.NE.AND P2, PT, R2, RZ, PT ;  /* 0x000000ff0200720c */ /* 0x000fe20003f45270 */
[----:B------:R-:W-:Y:S01]  /*2470*/  IMAD.MOV.U32 R12, RZ, RZ, 0x1 ;  /* 0x00000001ff0c7424 */ /* 0x000fe200078e00ff */
[----:B------:R-:W-:Y:S02]  /*2480*/  CS2R R10, SRZ ;  /* 0x00000000000a7805 */ /* 0x000fe4000001ff00 */
[----:B------:R-:W-:Y:S01]  /*2490*/  CS2R R8, SRZ ;  /* 0x0000000000087805 */ /* 0x000fe2000001ff00 */
[----:B------:R-:W-:Y:S01]  /*24a0*/  UMOV UR4, 0x400 ;  /* 0x0000040000047882 */ /* 0x000fe20000000000 */
[----:B------:R-:W-:Y:S01]  /*24b0*/  UMOV UR6, URZ ;  /* 0x000000ff00067c82 */ /* 0x000fe20008000000 */
[----:B------:R-:W-:-:S12]  /*24c0*/  ULEA UR37, UR37, UR4, 0x18 ;  /* 0x0000000425257291 */ /* 0x000fd8000f8ec0ff */
.L_x_43:
[----:B------:R-:W-:Y:S02]  /*24d0*/  LEA R0, R8, UR37, 0x3 ;  /* 0x0000002508007c11 */ /* 0x000fe4000f8e18ff */
[----:B------:R-:W-:-:S03]  /*24e0*/  SHF.L.U32 R4, R9, 0x1f, RZ ;  /* 0x0000001f09047819 */ /* 0x000fc600000006ff */
[----:B------:R-:W-:Y:S01]  /*24f0*/  VIADD R5, R0, 0xe0 ;  /* 0x000000e000057836 */ /* 0x000fe20000000000 */
[----:B------:R-:W1:Y:S02]  /*2500*/  SYNCS.PHASECHK.TRANS64.TRYWAIT P0, [R0+URZ+0xd0], R4 ;  /* 0x0000d004000075a7 */ /* 0x000e6400080011ff */
[----:B-1----:R-:W-:Y:S05]  /*2510*/  @!P0 BRA `(.L_x_40) ;  /* 0x0000004800348947 */ /* 0x002fea0003800000 */
.L_x_122:
[----:B------:R-:W-:Y:S01]  /*2520*/  ULEA UR5, UR6, UR37, 0x3 ;  /* 0x0000002506057291 */ /* 0x000fe2000f8e18ff */
[----:B-1----:R-:W-:Y:S01]  /*2530*/  PRMT R0, RZ, 0x654, R5 ;  /* 0x00000654ff007816 */ /* 0x002fe20000000005 */
[----:B------:R-:W-:Y:S01]  /*2540*/  @!P2 IMAD.MOV.U32 R4, RZ, RZ, 0x10 ;  /* 0x00000010ff04a424 */ /* 0x000fe200078e00ff */
[----:B------:R-:W-:Y:S01]  /*2550*/  SHF.L.U32 R5, R12, 0x1f, RZ ;  /* 0x0000001f0c057819 */ /* 0x000fe200000006ff */
[----:B------:R-:W-:Y:S01]  /*2560*/  UIADD3 UR4, UPT, UPT, UR5, 0x70, URZ ;  /* 0x0000007005047890 */ /* 0x000fe2000fffe0ff */
[----:B------:R1:W-:Y:S05]  /*2570*/  SYNCS.ARRIVE.TRANS64.RED.A1T0 RZ, [R0+URZ], RZ ;  /* 0x000000ff00ff79a7 */ /* 0x0003ea00081004ff */
[----:B------:R-:W-:Y:S01]  /*2580*/  IMAD.U32 R6, RZ, RZ, UR4 ;  /* 0x00000004ff067e24 */ /* 0x000fe2000f8e00ff */
[----:B------:R-:W2:Y:S04]  /*2590*/  SYNCS.PHASECHK.TRANS64.TRYWAIT P0, [UR5+0x80], R5 ;  /* 0x00008005ff0075a7 */ /* 0x000ea80008001105 */
[----:B------:R-:W-:Y:S01]  /*25a0*/  PRMT R6, R2, 0x654, R6 ;  /* 0x0000065402067816 */ /* 0x000fe20000000006 */
[----:B-12---:R-:W-:Y:S06]  /*25b0*/  @!P0 BRA `(.L_x_41) ;  /* 0x0000004800208947 */ /* 0x006fec0003800000 */
.L_x_124:
[----:B------:R-:W-:Y:S01]  /*25c0*/  ULEA UR4, UR6, UR37, 0x4 ;  /* 0x0000002506047291 */ /* 0x000fe2000f8e20ff */
[----:B------:R-:W-:Y:S01]  /*25d0*/  SEL R3, R6, R3, !P2 ;  /* 0x0000000306037207 */ /* 0x000fe20005000000 */
[----:B------:R-:W-:Y:S01]  /*25e0*/  UIADD3 UR5, UPT, UPT, UR5, 0x70, URZ ;  /* 0x0000007005057890 */ /* 0x000fe2000fffe0ff */
[----:B-1----:R-:W-:Y:S01]  /*25f0*/  LEA R0, R11, UR37, 0x3 ;  /* 0x000000250b007c11 */ /* 0x002fe2000f8e18ff */
[----:B------:R-:W-:Y:S01]  /*2600*/  UIADD3 UR4, UPT, UPT, UR4, 0x100, URZ ;  /* 0x0000010004047890 */ /* 0x000fe2000fffe0ff */
[----:B------:R1:W-:Y:S01]  /*2610*/  @!P2 SYNCS.ARRIVE.TRANS64.RED RZ, [R3+URZ], R4 ;  /* 0x0000000403ffa9a7 */ /* 0x0003e200080004ff */
[----:B------:R-:W-:Y:S01]  /*2620*/  UIADD3 UR6, UPT, UPT, UR6, 0x1, URZ ;  /* 0x0000000106067890 */ /* 0x000fe2000fffe0ff */
[----:B------:R-:W-:-:S03]  /*2630*/  VIADD R8, R8, 0x1 ;  /* 0x0000000108087836 */ /* 0x000fc60000000000 */
[----:B------:R-:W-:Y:S02]  /*2640*/  UISETP.NE.AND UP0, UPT, UR6, 0x2, UPT ;  /* 0x000000020600788c */ /* 0x000fe4000bf05270 */
[----:B------:R-:W-:Y:S01]  /*2650*/  ISETP.NE.AND P0, PT, R8, 0x2, PT ;  /* 0x000000020800780c */ /* 0x000fe20003f05270 */
[----:B------:R-:W-:Y:S06]  /*2660*/  UGETNEXTWORKID.BROADCAST [UR4], [UR5] ;  /* 0x00000000040073ca */ /* 0x000fec0008000100 */
[----:B------:R-:W-:Y:S02]  /*2670*/  USEL UR4, URZ, 0x1, UP0 ;  /* 0x00000001ff047887 */ /* 0x000fe40008000000 */
[----:B------:R-:W-:-:S04]  /*2680*/  USEL UR6, UR6, URZ, UP0 ;  /* 0x000000ff06067287 */ /* 0x000fc80008000000 */
[----:B------:R-:W-:Y:S02]  /*2690*/  LOP3.LUT R12, R12, UR4, RZ, 0x3c, !PT ;  /* 0x000000040c0c7c12 */ /* 0x000fe4000f8e3cff */
[----:B-1----:R-:W-:-:S04]  /*26a0*/  SHF.L.U32 R4, R10, 0x1f, RZ ;  /* 0x0000001f0a047819 */ /* 0x002fc800000006ff */
[----:B------:R-:W1:Y:S02]  /*26b0*/  SYNCS.PHASECHK.TRANS64.TRYWAIT P1, [R0+URZ+0x70], R4 ;  /* 0x00007004000075a7 */ /* 0x000e6400080211ff */
[----:B-1----:R-:W-:Y:S05]  /*26c0*/  @!P1 BRA `(.L_x_42) ;  /* 0x0000004400f49947 */ /* 0x002fea0003800000 */
.L_x_125:
[C---:B-1----:R-:W-:Y:S01]  /*26d0*/  LEA R4, R11.reuse, UR37, 0x4 ;  /* 0x000000250b047c11 */ /* 0x042fe2000f8e20ff */
[----:B------:R-:W-:Y:S01]  /*26e0*/  VIADD R0, R0, 0x80 ;  /* 0x0000008000007836 */ /* 0x000fe20000000000 */
[----:B------:R-:W-:Y:S01]  /*26f0*/  SEL R8, R8, RZ, P0 ;  /* 0x000000ff08087207 */ /* 0x000fe20000000000 */
[----:B------:R-:W-:-:S03]  /*2700*/  VIADD R11, R11, 0x1 ;  /* 0x000000010b0b7836 */ /* 0x000fc60000000000 */
[----:B------:R-:W1:Y:S01]  /*2710*/  LDS.128 R4, [R4+0x100] ;  /* 0x0001000004047984 */ /* 0x000e620000000c00 */
[----:B------:R-:W-:Y:S02]  /*2720*/  PRMT R0, RZ, 0x654, R0 ;  /* 0x00000654ff007816 */ /* 0x000fe40000000000 */
[C---:B------:R-:W-:Y:S01]  /*2730*/  ISETP.NE.AND P1, PT, R11.reuse, 0x2, PT ;  /* 0x000000020b00780c */ /* 0x040fe20003f25270 */
[----:B------:R-:W-:Y:S01]  /*2740*/  @!PT LDS RZ, [RZ] ;  /* 0x00000000fffff984 */ /* 0x000fe20000000800 */
[----:B------:R-:W-:Y:S01]  /*2750*/  @!PT LDS RZ, [RZ] ;  /* 0x00000000fffff984 */ /* 0x000fe20000000800 */
[----:B------:R-:W-:Y:S01]  /*2760*/  @!PT LDS RZ, [RZ] ;  /* 0x00000000fffff984 */ /* 0x000fe20000000800 */
[----:B------:R-:W-:Y:S01]  /*2770*/  @!PT LDS RZ, [RZ] ;  /* 0x00000000fffff984 */ /* 0x000fe20000000800 */
[----:B------:R2:W-:Y:S06]  /*2780*/  MEMBAR.ALL.CTA ;  /* 0x0000000000007992 */ /* 0x0005ec0000008000 */
[----:B--2---:R-:W2:Y:S01]  /*2790*/  FENCE.VIEW.ASYNC.S ;  /* 0x00000000000073c6 */ /* 0x004ea20000000000 */
[----:B------:R-:W-:Y:S01]  /*27a0*/  SEL R11, R11, RZ, P1 ;  /* 0x000000ff0b0b7207 */ /* 0x000fe20000800000 */
[----:B--2---:R2:W-:Y:S01]  /*27b0*/  SYNCS.ARRIVE.TRANS64.RED.A1T0 RZ, [R0+URZ], RZ ;  /* 0x000000ff00ff79a7 */ /* 0x0045e200081004ff */
[----:B-1----:R-:W-:-:S02]  /*27c0*/  LOP3.LUT P3, RZ, R6, 0x1, RZ, 0xc0, !PT ;  /* 0x0000000106ff7812 */ /* 0x002fc4000786c0ff */
[----:B------:R-:W-:-:S04]  /*27d0*/  SEL R4, RZ, 0x1, P1 ;  /* 0x00000001ff047807 */ /* 0x000fc80000800000 */
[----:B------:R-:W-:Y:S02]  /*27e0*/  LOP3.LUT R10, R10, R4, RZ, 0x3c, !PT ;  /* 0x000000040a0a7212 */ /* 0x000fe400078e3cff */
[----:B--2---:R-:W-:-:S04]  /*27f0*/  SEL R0, RZ, 0x1, P0 ;  /* 0x00000001ff007807 */ /* 0x004fc80000000000 */
[----:B------:R-:W-:Y:S01]  /*2800*/  LOP3.LUT R9, R9, R0, RZ, 0x3c, !PT ;  /* 0x0000000009097212 */ /* 0x000fe200078e3cff */
[----:B------:R-:W-:Y:S06]  /*2810*/  @P3 BRA `(.L_x_43) ;  /* 0xfffffffc002c3947 */ /* 0x000fec000383ffff */
[----:B------:R-:W-:Y:S01]  /*2820*/  ULEA UR5, UR6, UR37, 0x3 ;  /* 0x0000002506057291 */ /* 0x000fe2000f8e18ff */
[----:B------:R-:W-:-:S08]  /*2830*/  SHF.L.U32 R2, R12, 0x1f, RZ ;  /* 0x0000001f0c027819 */ /* 0x000fd000000006ff */
[----:B------:R-:W1:Y:S02]  /*2840*/  SYNCS.PHASECHK.TRANS64 P0, [UR5+0x80], R2 ;  /* 0x00008002ff0075a7 */ /* 0x000e640008001005 */
[----:B-1----:R-:W-:Y:S05]  /*2850*/  @P0 BRA `(.L_x_44) ;  /* 0x0000000000080947 */ /* 0x002fea0003800000 */
[----:B------:R-:W1:Y:S02]  /*2860*/  SYNCS.PHASECHK.TRANS64.TRYWAIT P0, [UR5+0x80], R2 ;  /* 0x00008002ff0075a7 */ /* 0x000e640008001105 */
[----:B-1----:R-:W-:Y:S05]  /*2870*/  @!P0 BRA `(.L_x_45) ;  /* 0x00000044009c8947 */ /* 0x002fea0003800000 */
.L_x_44:
[----:B------:R-:W-:-:S04]  /*2880*/  UIADD3 UR4, UPT, UPT, UR6, 0x1, URZ ;  /* 0x0000000106047890 */ /* 0x000fc8000fffe0ff */
[----:B------:R-:W-:-:S04]  /*2890*/  UISETP.NE.AND UP0, UPT, UR4, 0x2, UPT ;  /* 0x000000020400788c */ /* 0x000fc8000bf05270 */
[----:B------:R-:W-:Y:S02]  /*28a0*/  USEL UR7, URZ, 0x1, UP0 ;  /* 0x00000001ff077887 */ /* 0x000fe40008000000 */
[----:B------:R-:W-:-:S04]  /*28b0*/  USEL UR4, UR4, URZ, UP0 ;  /* 0x000000ff04047287 */ /* 0x000fc80008000000 */
[----:B------:R-:W-:Y:S01]  /*28c0*/  ULEA UR4, UR4, UR37, 0x3 ;  /* 0x0000002504047291 */ /* 0x000fe2000f8e18ff */
[----:B-1----:R-:W-:-:S04]  /*28d0*/  LOP3.LUT R2, R12, UR7, RZ, 0x3c, !PT ;  /* 0x000000070c027c12 */ /* 0x002fc8000f8e3cff */
[----:B------:R-:W-:-:S04]  /*28e0*/  SHF.L.U32 R0, R2, 0x1f, RZ ;  /* 0x0000001f02007819 */ /* 0x000fc800000006ff */
[----:B------:R-:W1:Y:S02]  /*28f0*/  SYNCS.PHASECHK.TRANS64 P0, [UR4+0x80], R0 ;  /* 0x00008000ff0075a7 */ /* 0x000e640008001004 */
[----:B-1----:R-:W-:Y:S05]  /*2900*/  @P0 EXIT ;  /* 0x000000000000094d */ /* 0x002fea0003800000 */
[----:B------:R-:W-:Y:S02]  /*2910*/  SHF.L.U32 R2, R2, 0x1f, RZ ;  /* 0x0000001f02027819 */ /* 0x000fe400000006ff */
[----:B------:R-:W-:-:S07]  /*2920*/  MOV R0, UR4 ;  /* 0x0000000400007c02 */ /* 0x000fce0008000f00 */
.L_x_46:
[----:B-1----:R1:W2:Y:S02]  /*2930*/  SYNCS.PHASECHK.TRANS64.TRYWAIT P0, [R0+URZ+0x80], R2 ;  /* 0x00008002000075a7 */ /* 0x0022a400080011ff */
[----:B--2---:R-:W-:Y:S05]  /*2940*/  @!P0 NANOSLEEP.SYNCS 0x989680 ;  /* 0x009896800000895d */ /* 0x004fea0003900000 */
[----:B------:R-:W2:Y:S02]  /*2950*/  @!P0 SYNCS.PHASECHK.TRANS64 P0, [R0+URZ+0x80], R2 ;  /* 0x00008002000085a7 */ /* 0x000ea400080010ff */
[----:B--2---:R-:W-:Y:S05]  /*2960*/  @P0 EXIT ;  /* 0x000000000000094d */ /* 0x004fea0003800000 */
[----:B------:R-:W-:Y:S05]  /*2970*/  BRA `(.L_x_46) ;  /* 0xfffffffc00ec7947 */ /* 0x000fea000383ffff */
.L_x_39:
[----:B------:R-:W-:-:S09]  /*2980*/  UISETP.NE.AND UP1, UPT, UR8, URZ, UPT ;  /* 0x000000ff0800728c */ /* 0x000fd2000bf25270 */
[----:B------:R-:W-:Y:S05]  /*2990*/  BRA.U UP1, `(.L_x_47) ;  /* 0x0000000d01947547 */ /* 0x000fea000b800000 */
[----:B------:R-:W-:Y:S01]  /*29a0*/  UMOV UR4, 0x40 ;  /* 0x0000004000047882 */ /* 0x000fe20000000000 */
[----:B------:R-:W-:Y:S01]  /*29b0*/  NOP ;  /* 0x0000000000007918 */ /* 0x000fe20000000000 */
[----:B------:R-:W-:Y:S01]  /*29c0*/  ULEA UR4, UR37, UR4, 0x18 ;  /* 0x0000000425047291 */ /* 0x000fe2000f8ec0ff */
[----:B------:R-:W-:Y:S02]  /*29d0*/  UMOV UR5, 0x400 ;  /* 0x0000040000057882 */ /* 0x000fe40000000000 */
[----:B------:R-:W-:-:S06]  /*29e0*/  ULEA UR37, UR37, UR5, 0x18 ;  /* 0x0000000525257291 */ /* 0x000fcc000f8ec0ff */
[----:B------:R-:W1:Y:S02]  /*29f0*/  LDS.U8 R0, [UR4+0x1c] ;  /* 0x00001c04ff007984 */ /* 0x000e640008000000 */
[----:B-1----:R-:W-:-:S13]  /*2a00*/  ISETP.NE.AND P0, PT, R0, RZ, PT ;  /* 0x000000ff0000720c */ /* 0x002fda0003f05270 */
[----:B------:R-:W-:Y:S05]  /*2a10*/  @P0 BRA `(.L_x_48) ;  /* 0x0000000000580947 */ /* 0x000fea0003800000 */
[----:B------:R-:W-:-:S13]  /*2a20*/  ELECT P0, URZ, PT ;  /* 0x0000000000ff782f */ /* 0x000fda0003800000 */
[----:B------:R-:W-:Y:S05]  /*2a30*/  @!P0 BRA `(.L_x_49) ;  /* 0x0000000000608947 */ /* 0x000fea0003800000 */
[----:B------:R-:W-:Y:S01]  /*2a40*/  UMOV UR5, 0x10 ;  /* 0x0000001000057882 */ /* 0x000fe20000000000 */
[----:B------:R-:W-:Y:S01]  /*2a50*/  HFMA2 R0, -RZ, RZ, 0, 5.9604644775390625e-08 ;  /* 0x00000001ff007431 */ /* 0x000fe200000001ff */
[----:B------:R-:W-:-:S03]  /*2a60*/  MOV R2, 0xffff ;  /* 0x0000ffff00027802 */ /* 0x000fc60000000f00 */
[----:B------:R-:W-:Y:S04]  /*2a70*/  DEPBAR.LE SB1, 0x36 ;  /* 0x00009d800000791a */ /* 0x000fe80000000000 */
[----:B------:R-:W1:Y:S02]  /*2a80*/  UTCATOMSWS.FIND_AND_SET.ALIGN UP0, UR5, UR5 ;  /* 0x00000005000575e3 */ /* 0x000e640008000800 */
[----:B-1----:R-:W-:Y:S01]  /*2a90*/  MOV R3, UR5 ;  /* 0x0000000500037c02 */ /* 0x002fe20008000f00 */
[----:B------:R-:W-:Y:S06]  /*2aa0*/  BRA.U UP0, `(.L_x_50) ;  /* 0x0000000100187547 */ /* 0x000fec000b800000 */
.L_x_51:
[----:B------:R-:W-:Y:S05]  /*2ab0*/  NANOSLEEP 0x64 ;  /* 0x000000640000795d */ /* 0x000fea0003800000 */
[----:B------:R-:W-:-:S05]  /*2ac0*/  UMOV UR5, 0x10 ;  /* 0x0000001000057882 */ /* 0x000fca0000000000 */
[----:B------:R-:W-:Y:S04]  /*2ad0*/  DEPBAR.LE SB1, 0x36 ;  /* 0x00009d800000791a */ /* 0x000fe80000000000 */
[----:B------:R-:W1:Y:S02]  /*2ae0*/  UTCATOMSWS.FIND_AND_SET.ALIGN UP0, UR5, UR5 ;  /* 0x00000005000575e3 */ /* 0x000e640008000800 */
[----:B-1----:R-:W-:Y:S01]  /*2af0*/  MOV R3, UR5 ;  /* 0x0000000500037c02 */ /* 0x002fe20008000f00 */
[----:B------:R-:W-:Y:S05]  /*2b00*/  BRA.U !UP0, `(.L_x_51) ;  /* 0xfffffffd08e87547 */ /* 0x000fea000b83ffff */
.L_x_50:
[-C--:B------:R-:W-:Y:S02]  /*2b10*/  SHF.L.U32 R2, R2, R3.reuse, RZ ;  /* 0x0000000302027219 */ /* 0x080fe400000006ff */
[----:B------:R-:W-:Y:S01]  /*2b20*/  SHF.L.U32 R0, R0, R3, RZ ;  /* 0x0000000300007219 */ /* 0x000fe200000006ff */
[----:B------:R-:W-:Y:S02]  /*2b30*/  IMAD.SHL.U32 R3, R3, 0x20, RZ ;  /* 0x0000002003037824 */ /* 0x000fe400078e00ff */
[----:B------:R1:W-:Y:S04]  /*2b40*/  ATOMS.OR RZ, [UR4+0x14], R2 ;  /* 0x00001402ffff798c */ /* 0x0003e8000b000004 */
[----:B------:R1:W-:Y:S04]  /*2b50*/  ATOMS.OR RZ, [UR4+0x18], R0 ;  /* 0x00001800ffff798c */ /* 0x0003e8000b000004 */
[----:B------:R1:W-:Y:S01]  /*2b60*/  STS [UR37+0x120], R3 ;  /* 0x00012003ff007988 */ /* 0x0003e20008000825 */
[----:B------:R-:W-:Y:S05]  /*2b70*/  BRA `(.L_x_49) ;  /* 0x0000000000107947 */ /* 0x000fea0003800000 */
.L_x_48:
[----:B------:R-:W-:Y:S02]  /*2b80*/  MOV R0, 0xffffffff ;  /* 0xffffffff00007802 */ /* 0x000fe40000000f00 */
[----:B------:R-:W-:-:S03]  /*2b90*/  MOV R2, 0x2bc0 ;  /* 0x00002bc000027802 */ /* 0x000fc60000000f00 */
[----:B------:R1:W-:Y:S04]  /*2ba0*/  STS [UR37+0x120], R0 ;  /* 0x00012000ff007988 */ /* 0x0003e80008000825 */
[----:B-1-3-5:R-:W-:Y:S05]  /*2bb0*/  CALL.REL.NOINC `($__internal_1_$__cuda_sm10x_tcgen05_guardrail_trap_phase_invalid_during_alloc) ;  /* 0x0000004800707944 */ /* 0x02afea0003c00000 */
.L_x_49:
[----:B------:R-:W-:Y:S05]  /*2bc0*/  WARPSYNC.ALL ;  /* 0x0000000000007948 */ /* 0x000fea0003800000 */
[----:B------:R-:W2:Y:S01]  /*2bd0*/  S2UR UR6, SR_CgaCtaId ;  /* 0x00000000000679c3 */ /* 0x000ea20000008800 */
[----:B------:R-:W-:Y:S01]  /*2be0*/  UMOV UR4, 0x400 ;  /* 0x0000040000047882 */ /* 0x000fe20000000000 */
[----:B------:R-:W-:-:S06]  /*2bf0*/  NOP ;  /* 0x0000000000007918 */ /* 0x000fcc0000000000 */
[----:B------:R-:W-:Y:S06]  /*2c00*/  BAR.ARV 0x6, 0xa0 ;  /* 0x0182800000007b1d */ /* 0x000fec0000002000 */
[----:B------:R-:W4:Y:S01]  /*2c10*/  LDCU UR7, c[0x0][0x38c] ;  /* 0x00007180ff0777ac */ /* 0x000f220008000800 */
[----:B------:R-:W-:Y:S01]  /*2c20*/  IMAD.MOV.U32 R11, RZ, RZ, 0x1 ;  /* 0x00000001ff0b7424 */ /* 0x000fe200078e00ff */
[----:B------:R-:W-:Y:S01]  /*2c30*/  CS2R R8, SRZ ;  /* 0x0000000000087805 */ /* 0x000fe2000001ff00 */
[----:B------:R-:W-:Y:S01]  /*2c40*/  IMAD.MOV.U32 R10, RZ, RZ, RZ ;  /* 0x000000ffff0a7224 */ /* 0x000fe200078e00ff */
[----:B------:R-:W-:Y:S01]  /*2c50*/  UMOV UR18, URZ ;  /* 0x000000ff00127c82 */ /* 0x000fe20008000000 */
[----:B------:R-:W-:Y:S01]  /*2c60*/  UMOV UR17, URZ ;  /* 0x000000ff00117c82 */ /* 0x000fe20008000000 */
[----:B------:R-:W-:Y:S01]  /*2c70*/  UMOV UR22, 0x0 ;  /* 0x0000000000167882 */ /* 0x000fe20000000000 */
[----:B------:R-:W-:Y:S01]  /*2c80*/  UMOV UR23, 0x4100010 ;  /* 0x0410001000177882 */ /* 0x000fe20000000000 */
[----:B------:R-:W-:Y:S01]  /*2c90*/  UMOV UR20, 0x0 ;  /* 0x0000000000147882 */ /* 0x000fe20000000000 */
[----:B------:R-:W-:Y:S01]  /*2ca0*/  UMOV UR21, 0x4100010 ;  /* 0x0410001000157882 */ /* 0x000fe20000000000 */
[----:B--2---:R-:W-:Y:S01]  /*2cb0*/  ULEA UR6, UR6, UR4, 0x18 ;  /* 0x0000000406067291 */ /* 0x004fe2000f8ec0ff */
[----:B------:R-:W2:Y:S03]  /*2cc0*/  LDCU UR4, c[0x0][0x38c] ;  /* 0x00007180ff0477ac */ /* 0x000ea60008000800 */
[----:B------:R-:W-:-:S02]  /*2cd0*/  UIADD3 UR11, UPT, UPT, UR6, 0x3400, URZ ;  /* 0x00003400060b7890 */ /* 0x000fc4000fffe0ff */
[----:B----4-:R-:W-:-:S03]  /*2ce0*/  UIADD3 UR7, UPT, UPT, UR7, 0x1f, URZ ;  /* 0x0000001f07077890 */ /* 0x010fc6000fffe0ff */
[----:B-1----:R-:W1:Y:S01]  /*2cf0*/  LDS R0, [UR6+0x120] ;  /* 0x00012006ff007984 */ /* 0x002e620008000800 */
[----:B------:R-:W-:Y:S02]  /*2d00*/  UIADD3 UR12, UPT, UPT, UR6, 0x6400, URZ ;  /* 0x00006400060c7890 */ /* 0x000fe4000fffe0ff */
[----:B------:R-:W-:Y:S02]  /*2d10*/  USHF.R.S32.HI UR5, URZ, 0x1f, UR7 ;  /* 0x0000001fff057899 */ /* 0x000fe40008011407 */
[----:B------:R-:W-:Y:S02]  /*2d20*/  USHF.R.U32.HI UR11, URZ, 0x4, UR11 ;  /* 0x00000004ff0b7899 */ /* 0x000fe4000801160b */
[----:B------:R-:W-:Y:S02]  /*2d30*/  ULEA.HI UR5, UR5, UR7, URZ, 0x5 ;  /* 0x0000000705057291 */ /* 0x000fe4000f8f28ff */
[----:B------:R-:W-:Y:S02]  /*2d40*/  USHF.R.U32.HI UR12, URZ, 0x4, UR12 ;  /* 0x00000004ff0c7899 */ /* 0x000fe4000801160c */
[----:B------:R-:W-:-:S02]  /*2d50*/  USHF.R.S32.HI UR5, URZ, 0x5, UR5 ;  /* 0x00000005ff057899 */ /* 0x000fc40008011405 */
[----:B------:R-:W-:Y:S02]  /*2d60*/  ULOP3.LUT UR11, UR11, 0x3fff, URZ, 0xc0, !UPT ;  /* 0x00003fff0b0b7892 */ /* 0x000fe4000f8ec0ff */
[----:B------:R-:W-:Y:S02]  /*2d70*/  UISETP.LT.AND UP0, UPT, UR5, 0x1, UPT ;  /* 0x000000010500788c */ /* 0x000fe4000bf01270 */
[----:B------:R-:W-:Y:S02]  /*2d80*/  ULOP3.LUT UR12, UR12, 0x3fff, URZ, 0xc0, !UPT ;  /* 0x00003fff0c0c7892 */ /* 0x000fe4000f8ec0ff */
[----:B------:R-:W-:Y:S02]  /*2d90*/  USEL UR10, UR5, 0x1, !UP0 ;  /* 0x00000001050a7887 */ /* 0x000fe4000c000000 */
[----:B------:R-:W-:Y:S02]  /*2da0*/  ULOP3.LUT UR11, UR11, 0x10000, URZ, 0xfc, !UPT ;  /* 0x000100000b0b7892 */ /* 0x000fe4000f8efcff */
[----:B------:R-:W-:-:S02]  /*2db0*/  ULOP3.LUT UR12, UR12, 0x10000, URZ, 0xfc, !UPT ;  /* 0x000100000c0c7892 */ /* 0x000fc4000f8efcff */
[----:B------:R-:W-:Y:S02]  /*2dc0*/  UIADD3 UR10, UPT, UPT, -UR10, URZ, URZ ;  /* 0x000000ff0a0a7290 */ /* 0x000fe4000fffe1ff */
[----:B--2---:R-:W-:Y:S01]  /*2dd0*/  UISETP.GE.AND UP3, UPT, UR4, 0x1, UPT ;  /* 0x000000010400788c */ /* 0x004fe2000bf66270 */
[----:B-1----:R-:W-:-:S15]  /*2de0*/  R2UR UR19, R0 ;  /* 0x00000000001372ca */ /* 0x002fde00000e0000 */
.L_x_58:
[----:B------:R-:W-:Y:S02]  /*2df0*/  LEA R0, R10, UR6, 0x3 ;  /* 0x000000060a007c11 */ /* 0x000fe4000f8e18ff */
[----:B------:R-:W-:Y:S02]  /*2e00*/  SHF.L.U32 R2, R9, 0x1f, RZ ;  /* 0x0000001f09027819 */ /* 0x000fe400000006ff */
[----:B------:R-:W-:Y:S01]  /*2e10*/  PLOP3.LUT P0, PT, PT, PT, UP3, 0x80, 0x8 ;  /* 0x000000000008781c */ /* 0x000fe20003f0f038 */
[----:B------:R-:W-:Y:S01]  /*2e20*/  VIADD R3, R0, 0x80 ;  /* 0x0000008000037836 */ /* 0x000fe20000000000 */
[----:B-1----:R-:W1:Y:S02]  /*2e30*/  SYNCS.PHASECHK.TRANS64.TRYWAIT P1, [R0+URZ+0x70], R2 ;  /* 0x00007002000075a7 */ /* 0x002e6400080211ff */
[----:B-1--4-:R-:W-:Y:S09]  /*2e40*/  @!P1 BRA `(.L_x_52) ;  /* 0x0000004000409947 */ /* 0x012ff20003800000 */
.L_x_127:
[----:B------:R-:W-:Y:S01]  /*2e50*/  LEA R4, R10, UR6, 0x4 ;  /* 0x000000060a047c11 */ /* 0x000fe2000f8e20ff */
[----:B------:R-:W-:Y:S01]  /*2e60*/  @UP3 ULEA UR4, UR17, UR6, 0x3 ;  /* 0x0000000611043291 */ /* 0x000fe2000f8e18ff */
[----:B------:R-:W-:Y:S01]  /*2e70*/  PLOP3.LUT P2, PT, PT, PT, PT, 0x80, 0x8 ;  /* 0x000000000008781c */ /* 0x000fe20003f4f070 */
[----:B------:R-:W-:Y:S01]  /*2e80*/  ULEA UR8, UR18, UR6, 0x3 ;  /* 0x0000000612087291 */ /* 0x000fe2000f8e18ff */
[----:B------:R-:W-:Y:S02]  /*2e90*/  PRMT R3, RZ, 0x654, R3 ;  /* 0x00000654ff037816 */ /* 0x000fe40000000003 */
[----:B------:R-:W2:Y:S01]  /*2ea0*/  LDS.128 R4, [R4+0x100] ;  /* 0x0001000004047984 */ /* 0x000ea20000000c00 */
[----:B-1----:R-:W-:Y:S02]  /*2eb0*/  @P0 SHF.L.U32 R2, R8, 0x1f, RZ ;  /* 0x0000001f08020819 */ /* 0x002fe400000006ff */
[----:B------:R-:W-:Y:S01]  /*2ec0*/  SHF.L.U32 R0, R11, 0x1f, RZ ;  /* 0x0000001f0b007819 */ /* 0x000fe200000006ff */
[----:B------:R-:W-:Y:S01]  /*2ed0*/  @!PT LDS RZ, [RZ] ;  /* 0x00000000fffff984 */ /* 0x000fe20000000800 */
[----:B------:R-:W-:Y:S01]  /*2ee0*/  @!PT LDS RZ, [RZ] ;  /* 0x00000000fffff984 */ /* 0x000fe20000000800 */
[----:B------:R-:W-:Y:S01]  /*2ef0*/  @!PT LDS RZ, [RZ] ;  /* 0x00000000fffff984 */ /* 0x000fe20000000800 */
[----:B------:R-:W-:Y:S01]  /*2f00*/  @!PT LDS RZ, [RZ] ;  /* 0x00000000fffff984 */ /* 0x000fe20000000800 */
[----:B------:R1:W-:Y:S06]  /*2f10*/  MEMBAR.ALL.CTA ;  /* 0x0000000000007992 */ /* 0x0003ec0000008000 */
[----:B-1----:R-:W1:Y:S02]  /*2f20*/  FENCE.VIEW.ASYNC.S ;  /* 0x00000000000073c6 */ /* 0x002e640000000000 */
[----:B-1----:R1:W-:Y:S01]  /*2f30*/  SYNCS.ARRIVE.TRANS64.RED.A1T0 RZ, [R3+URZ], RZ ;  /* 0x000000ff03ff79a7 */ /* 0x0023e200081004ff */
[----:B------:R1:W4:Y:S01]  /*2f40*/  @P0 SYNCS.PHASECHK.TRANS64.TRYWAIT P2, [UR4], R2 ;  /* 0x00000002ff0005a7 */ /* 0x0003220008041104 */
[----:B------:R-:W-:Y:S01]  /*2f50*/  ULEA.HI UR4, UR18, UR18, URZ, 0x1 ;  /* 0x0000001212047291 */ /* 0x000fe2000f8f08ff */
[----:B--2---:R-:W-:-:S03]  /*2f60*/  LOP3.LUT P1, RZ, R6, 0x1, RZ, 0xc0, !PT ;  /* 0x0000000106ff7812 */ /* 0x004fc6000782c0ff */
[----:B------:R-:W-:Y:S02]  /*2f70*/  USHF.L.U32 UR9, UR4, 0x5, URZ ;  /* 0x0000000504097899 */ /* 0x000fe400080006ff */
[----:B------:R-:W-:Y:S02]  /*2f80*/  ULOP3.LUT UR4, UR4, 0xffe, URZ, 0xc0, !UPT ;  /* 0x00000ffe04047892 */ /* 0x000fe4000f8ec0ff */
[----:B------:R-:W-:Y:S02]  /*2f90*/  ULOP3.LUT UR9, UR9, 0xffffffc0, URZ, 0xc0, !UPT ;  /* 0xffffffc009097892 */ /* 0x000fe4000f8ec0ff */
[----:B------:R-:W-:Y:S02]  /*2fa0*/  UIADD3 UR4, UPT, UPT, -UR4, UR18, URZ ;  /* 0x0000001204047290 */ /* 0x000fe4000fffe1ff */
[----:B------:R-:W-:Y:S01]  /*2fb0*/  UIADD3 UR9, UPT, UPT, UR19, UR9, URZ ;  /* 0x0000000913097290 */ /* 0x000fe2000fffe0ff */
[----:B------:R-:W2:Y:S03]  /*2fc0*/  SYNCS.PHASECHK.TRANS64.TRYWAIT P0, [UR8+0xb0], R0 ;  /* 0x0000b000ff0075a7 */ /* 0x000ea60008001108 */
[----:B------:R-:W-:Y:S01]  /*2fd0*/  ULEA UR9, UR4, UR9, 0x14 ;  /* 0x0000000904097291 */ /* 0x000fe2000f8ea0ff */
[----:B-12-4-:R-:W-:Y:S11]  /*2fe0*/  @!P0 BRA `(.L_x_53) ;  /* 0x0000003c00ec8947 */ /* 0x016ff60003800000 */
.L_x_129:
[----:B------:R-:W-:Y:S01]  /*2ff0*/  IADD3 R10, PT, PT, R10, 0x1, RZ ;  /* 0x000000010a0a7810 */ /* 0x000fe20007ffe0ff */
[----:B------:R-:W-:Y:S06]  /*3000*/  BRA.U !UP3, `(.L_x_54) ;  /* 0x000000010b987547 */ /* 0x000fec000b800000 */
[----:B------:R-:W-:Y:S01]  /*3010*/  UPLOP3.LUT UP4, UPT, UPT, UPT, UPT, 0x40, 0x4 ;  /* 0x000000000004789c */ /* 0x000fe20003f8e870 */
[----:B------:R-:W-:Y:S01]  /*3020*/  UMOV UR16, UR10 ;  /* 0x0000000a00107c82 */ /* 0x000fe20008000000 */
[----:B------:R-:W-:Y:S01]  /*3030*/  UMOV UR15, UR5 ;  /* 0x00000005000f7c82 */ /* 0x000fe20008000000 */
[----:B------:R-:W-:-:S08]  /*3040*/  UMOV UR14, UR17 ;  /* 0x00000011000e7c82 */ /* 0x000fd00008000000 */
.L_x_57:
[----:B------:R-:W-:Y:S02]  /*3050*/  UIADD3 UR16, UPT, UPT, UR16, 0x1, URZ ;  /* 0x0000000110107890 */ /* 0x000fe4000fffe0ff */
[----:B--2---:R-:W-:Y:S02]  /*3060*/  ULEA UR7, UR14, UR6, 0x3 ;  /* 0x000000060e077291 */ /* 0x004fe4000f8e18ff */
[----:B------:R-:W-:Y:S01]  /*3070*/  UISETP.NE.AND UP0, UPT, UR16, URZ, UPT ;  /* 0x000000ff1000728c */ /* 0x000fe2000bf05270 */
[----:B----4-:R-:W-:Y:S10]  /*3080*/  @P2 BRA `(.L_x_55) ;  /* 0x00000000000c2947 */ /* 0x010ff40003800000 */
[----:B-1----:R-:W-:Y:S04]  /*3090*/  SHF.L.U32 R2, R8, 0x1f, RZ ;  /* 0x0000001f08027819 */ /* 0x002fe800000006ff */
[----:B------:R-:W1:Y:S02]  /*30a0*/  SYNCS.PHASECHK.TRANS64.TRYWAIT P0, [UR7], R2 ;  /* 0x00000002ff0075a7 */ /* 0x000e640008001107 */
[----:B-1----:R-:W-:Y:S05]  /*30b0*/  @!P0 BRA `(.L_x_56) ;  /* 0x0000003c00d08947 */ /* 0x002fea0003800000 */
.L_x_55:
[----:B------:R-:W-:Y:S01]  /*30c0*/  UISETP.NE.AND UP1, UPT, UR15, 0x1, UPT ;  /* 0x000000010f00788c */ /* 0x000fe2000bf25270 */
[----:B------:R-:W-:Y:S01]  /*30d0*/  PLOP3.LUT P2, PT, PT, PT, PT, 0x80, 0x8 ;  /* 0x000000000008781c */ /* 0x000fe20003f4f070 */
[----:B------:R-:W-:Y:S02]  /*30e0*/  UIADD3 UR17, UPT, UPT, UR14, 0x1, URZ ;  /* 0x000000010e117890 */ /* 0x000fe4000fffe0ff */
[----:B------:R-:W-:Y:S02]  /*30f0*/  ULEA UR24, UR14, UR12, 0x8 ;  /* 0x0000000c0e187291 */ /* 0x000fe4000f8e40ff */
[----:B------:R-:W-:Y:S01]  /*3100*/  UISETP.NE.AND UP2, UPT, UR17, 0x3, UPT ;  /* 0x000000031100788c */ /* 0x000fe2000bf45270 */
[----:B------:R-:W-:Y:S01]  /*3110*/  PLOP3.LUT P0, PT, PT, PT, UP1, 0x80, 0x8 ;  /* 0x000000000008781c */ /* 0x000fe20003f0f018 */
[----:B------:R-:W-:Y:S02]  /*3120*/  ULEA UR26, UR14, UR11, 0x8 ;  /* 0x0000000b0e1a7291 */ /* 0x000fe4000f8e40ff */
[----:B------:R-:W-:Y:S02]  /*3130*/  USEL UR13, URZ, 0x1, UP2 ;  /* 0x00000001ff0d7887 */ /* 0x000fe40009000000 */
[----:B------:R-:W-:Y:S02]  /*3140*/  USEL UR17, UR17, URZ, UP2 ;  /* 0x000000ff11117287 */ /* 0x000fe40009000000 */
[----:B------:R-:W-:Y:S02]  /*3150*/  UIADD3 UR30, UPT, UPT, UR24, 0x2, URZ ;  /* 0x00000002181e7890 */ /* 0x000fe4000fffe0ff */
[----:B------:R-:W-:Y:S01]  /*3160*/  @UP1 ULEA UR4, UR17, UR6, 0x3 ;  /* 0x0000000611041291 */ /* 0x000fe2000f8e18ff */
[----:B------:R-:W-:Y:S01]  /*3170*/  LOP3.LUT R8, R8, UR13, RZ, 0x3c, !PT ;  /* 0x0000000d08087c12 */ /* 0x000fe2000f8e3cff */
[----:B------:R-:W-:Y:S02]  /*3180*/  UIADD3 UR28, UPT, UPT, UR26, 0x2, URZ ;  /* 0x000000021a1c7890 */ /* 0x000fe4000fffe0ff */
[----:B------:R-:W-:Y:S01]  /*3190*/  UIADD3 UR7, UPT, UPT, UR7, 0x18, URZ ;  /* 0x0000001807077890 */ /* 0x000fe2000fffe0ff */
[----:B-1----:R-:W-:Y:S01]  /*31a0*/  @P0 SHF.L.U32 R0, R8, 0x1f, RZ ;  /* 0x0000001f08000819 */ /* 0x002fe200000006ff */
[----:B------:R-:W-:Y:S01]  /*31b0*/  UMOV UR25, 0x80004020 ;  /* 0x8000402000197882 */ /* 0x000fe20000000000 */
[----:B------:R-:W-:Y:S01]  /*31c0*/  UMOV UR27, 0x80004020 ;  /* 0x80004020001b7882 */ /* 0x000fe20000000000 */
[----:B------:R-:W-:Y:S01]  /*31d0*/  UMOV UR31, 0x80004020 ;  /* 0x80004020001f7882 */ /* 0x000fe20000000000 */
[----:B------:R2:W4:Y:S01]  /*31e0*/  @P0 SYNCS.PHASECHK.TRANS64.TRYWAIT P2, [UR4], R0 ;  /* 0x00000000ff0005a7 */ /* 0x0005220008041104 */
[----:B------:R-:W-:Y:S01]  /*31f0*/  UIADD3 UR15, UPT, UPT, UR15, -0x1, URZ ;  /* 0xffffffff0f0f7890 */ /* 0x000fe2000fffe0ff */
[----:B------:R2:W-:Y:S01]  /*3200*/  UTCHMMA gdesc[UR26], gdesc[UR24], tmem[UR9], tmem[UR22], idesc[UR23], UP4 ;  /* 0x00ff16181a0075ea */ /* 0x0005e2000a000009 */
[----:B------:R-:W-:Y:S01]  /*3210*/  UPLOP3.LUT UP4, UPT, UPT, UPT, UPT, 0x80, 0x8 ;  /* 0x000000000008789c */ /* 0x000fe20003f8f070 */
[----:B------:R-:W-:Y:S01]  /*3220*/  UMOV UR29, 0x80004020 ;  /* 0x80004020001d7882 */ /* 0x000fe20000000000 */
[----:B------:R-:W-:Y:S01]  /*3230*/  UMOV UR14, UR17 ;  /* 0x00000011000e7c82 */ /* 0x000fe20008000000 */
[----:B------:R2:W-:Y:S01]  /*3240*/  UTCHMMA gdesc[UR28], gdesc[UR30], tmem[UR9], tmem[UR20], idesc[UR21], UPT ;  /* 0x00ff141e1c0075ea */ /* 0x0005e2000b800009 */
[----:B------:R2:W-:Y:S01]  /*3250*/  UTCBAR [UR7], URZ ;  /* 0x000000ff070073e9 */ /* 0x0005e200080000ff */
[----:B------:R-:W-:Y:S06]  /*3260*/  BRA.U UP0, `(.L_x_57) ;  /* 0xfffffffd00787547 */ /* 0x000fec000b83ffff */
.L_x_54:
[----:B------:R-:W-:Y:S01]  /*3270*/  UIADD3 UR18, UPT, UPT, UR18, 0x1, URZ ;  /* 0x0000000112127890 */ /* 0x000fe2000fffe0ff */
[C---:B------:R-:W-:Y:S01]  /*3280*/  ISETP.NE.AND P0, PT, R10.reuse, 0x2, PT ;  /* 0x000000020a00780c */ /* 0x040fe20003f05270 */
[----:B------:R-:W-:Y:S02]  /*3290*/  UIADD3 UR8, UPT, UPT, UR8, 0x90, URZ ;  /* 0x0000009008087890 */ /* 0x000fe4000fffe0ff */
[----:B------:R-:W-:Y:S01]  /*32a0*/  UISETP.NE.AND UP0, UPT, UR18, 0x4, UPT ;  /* 0x000000041200788c */ /* 0x000fe2000bf05270 */
[----:B-12---:R-:W-:Y:S02]  /*32b0*/  SEL R0, RZ, 0x1, P0 ;  /* 0x00000001ff007807 */ /* 0x006fe40000000000 */
[----:B------:R-:W-:Y:S01]  /*32c0*/  SEL R10, R10, RZ, P0 ;  /* 0x000000ff0a0a7207 */ /* 0x000fe20000000000 */
[----:B------:R-:W-:Y:S01]  /*32d0*/  USEL UR4, URZ, 0x1, UP0 ;  /* 0x00000001ff047887 */ /* 0x000fe20008000000 */
[----:B------:R-:W-:Y:S01]  /*32e0*/  LOP3.LUT R9, R9, R0, RZ, 0x3c, !PT ;  /* 0x0000000009097212 */ /* 0x000fe200078e3cff */
[----:B------:R-:W-:Y:S01]  /*32f0*/  USEL UR18, UR18, URZ, UP0 ;  /* 0x000000ff12127287 */ /* 0x000fe20008000000 */
[----:B------:R1:W-:Y:S03]  /*3300*/  UTCBAR [UR8], URZ ;  /* 0x000000ff080073e9 */ /* 0x0003e600080000ff */
[----:B------:R-:W-:Y:S01]  /*3310*/  LOP3.LUT R11, R11, UR4, RZ, 0x3c, !PT ;  /* 0x000000040b0b7c12 */ /* 0x000fe2000f8e3cff */
[----:B------:R-:W-:Y:S07]  /*3320*/  @P1 BRA `(.L_x_58) ;  /* 0xfffffff800b01947 */ /* 0x000fee000383ffff */
[----:B------:R-:W2:Y:S01]  /*3330*/  S2UR UR4, SR_CgaCtaId ;  /* 0x00000000000479c3 */ /* 0x000ea20000008800 */
[----:B------:R-:W-:Y:S01]  /*3340*/  ELECT P0, URZ, PT ;  /* 0x0000000000ff782f */ /* 0x000fe20003800000 */
[----:B------:R-:W-:Y:S01]  /*3350*/  IMAD.MOV.U32 R0, RZ, RZ, 0x1 ;  /* 0x00000001ff007424 */ /* 0x000fe200078e00ff */
[----:B------:R-:W-:Y:S01]  /*3360*/  UIADD3 UR6, UPT, UPT, UR6, 0xb0, URZ ;  /* 0x000000b006067890 */ /* 0x000fe2000fffe0ff */
[----:B------:R-:W-:Y:S01]  /*3370*/  SHF.L.U32 R2, R11, 0x1f, RZ ;  /* 0x0000001f0b027819 */ /* 0x000fe200000006ff */
[----:B------:R-:W-:-:S03]  /*3380*/  UMOV UR5, 0x40 ;  /* 0x0000004000057882 */ /* 0x000fc60000000000 */
[----:B------:R-:W-:Y:S01]  /*3390*/  UVIRTCOUNT.DEALLOC.SMPOOL 0x80 ;  /* 0x000000800000784c */ /* 0x000fe20000000000 */
[----:B--2---:R-:W-:Y:S02]  /*33a0*/  ULEA UR4, UR4, UR5, 0x18 ;  /* 0x0000000504047291 */ /* 0x004fe4000f8ec0ff */
[----:B------:R-:W-:-:S07]  /*33b0*/  ULEA UR5, UR18, UR6, 0x3 ;  /* 0x0000000612057291 */ /* 0x000fce000f8e18ff */
[----:B------:R2:W-:Y:S02]  /*33c0*/  @P0 STS.U8 [UR4+0x1c], R0 ;  /* 0x00001c00ff000988 */ /* 0x0005e40008000004 */
[----:B------:R-:W3:Y:S02]  /*33d0*/  SYNCS.PHASECHK.TRANS64.TRYWAIT P0, [UR5], R2 ;  /* 0x00000002ff0075a7 */ /* 0x000ee40008001105 */
[----:B--23--:R-:W-:Y:S05]  /*33e0*/  @!P0 BRA `(.L_x_59) ;  /* 0x0000003c001c8947 */ /* 0x00cfea0003800000 */
.L_x_132:
[----:B------:R-:W-:-:S04]  /*33f0*/  UIADD3 UR7, UPT, UPT, UR18, 0x1, URZ ;  /* 0x0000000112077890 */ /* 0x000fc8000fffe0ff */
[----:B------:R-:W-:-:S04]  /*3400*/  UISETP.NE.AND UP0, UPT, UR7, 0x4, UPT ;  /* 0x000000040700788c */ /* 0x000fc8000bf05270 */
[----:B-1----:R-:W-:Y:S02]  /*3410*/  USEL UR8, URZ, 0x1, UP0 ;  /* 0x00000001ff087887 */ /* 0x002fe40008000000 */
[----:B------:R-:W-:-:S04]  /*3420*/  USEL UR7, UR7, URZ, UP0 ;  /* 0x000000ff07077287 */ /* 0x000fc80008000000 */
[----:B------:R-:W-:Y:S01]  /*3430*/  ULEA UR5, UR7, UR6, 0x3 ;  /* 0x0000000607057291 */ /* 0x000fe2000f8e18ff */
[----:B--2---:R-:W-:-:S04]  /*3440*/  LOP3.LUT R2, R11, UR8, RZ, 0x3c, !PT ;  /* 0x000000080b027c12 */ /* 0x004fc8000f8e3cff */
[----:B------:R-:W-:-:S04]  /*3450*/  SHF.L.U32 R3, R2, 0x1f, RZ ;  /* 0x0000001f02037819 */ /* 0x000fc800000006ff */
[----:B------:R-:W1:Y:S02]  /*3460*/  SYNCS.PHASECHK.TRANS64.TRYWAIT P0, [UR5], R3 ;  /* 0x00000003ff0075a7 */ /* 0x000e640008001105 */
[----:B-1----:R-:W-:Y:S05]  /*3470*/  @!P0 BRA `(.L_x_60) ;  /* 0x0000003c00108947 */ /* 0x002fea0003800000 */
.L_x_134:
        /* <DEDUP_REMOVED lines=9> */
.L_x_136:
[----:B------:R-:W-:-:S04]  /*3510*/  UIADD3 UR7, UPT, UPT, UR7, 0x1, URZ ;  /* 0x0000000107077890 */ /* 0x000fc8000fffe0ff */
[----:B------:R-:W-:-:S04]  /*3520*/  UISETP.NE.AND UP0, UPT, UR7, 0x4, UPT ;  /* 0x000000040700788c */ /* 0x000fc8000bf05270 */
[----:B------:R-:W-:Y:S02]  /*3530*/  USEL UR5, URZ, 0x1, UP0 ;  /* 0x00000001ff057887 */ /* 0x000fe40008000000 */
[----:B------:R-:W-:-:S04]  /*3540*/  USEL UR7, UR7, URZ, UP0 ;  /* 0x000000ff07077287 */ /* 0x000fc80008000000 */
[----:B------:R-:W-:Y:S01]  /*3550*/  ULEA UR7, UR7, UR6, 0x3 ;  /* 0x0000000607077291 */ /* 0x000fe2000f8e18ff */
[----:B------:R-:W-:-:S04]  /*3560*/  LOP3.LUT R2, R2, UR5, RZ, 0x3c, !PT ;  /* 0x0000000502027c12 */ /* 0x000fc8000f8e3cff */
[----:B------:R-:W-:-:S04]  /*3570*/  SHF.L.U32 R2, R2, 0x1f, RZ ;  /* 0x0000001f02027819 */ /* 0x000fc800000006ff */
[----:B------:R-:W2:Y:S02]  /*3580*/  SYNCS.PHASECHK.TRANS64.TRYWAIT P0, [UR7], R2 ;  /* 0x00000002ff0075a7 */ /* 0x000ea40008001107 */
[----:B--2---:R-:W-:Y:S05]  /*3590*/  @!P0 BRA `(.L_x_62) ;  /* 0x0000003800f88947 */ /* 0x004fea0003800000 */
.L_x_138:
[----:B------:R-:W-:Y:S01]  /*35a0*/  NOP ;  /* 0x0000000000007918 */ /* 0x000fe20000000000 */
[----:B-1----:R-:W1:Y:S01]  /*35b0*/  LDS R0, [UR4+0x14] ;  /* 0x00001404ff007984 */ /* 0x002e620008000800 */
[----:B------:R-:W-:Y:S01]  /*35c0*/  ULOP3.LUT UR6, UR19, 0xffff, URZ, 0xc0, !UPT ;  /* 0x0000ffff13067892 */ /* 0x000fe2000f8ec0ff */
[----:B------:R-:W-:Y:S01]  /*35d0*/  UMOV UR8, 0xffff ;  /* 0x0000ffff00087882 */ /* 0x000fe20000000000 */
[----:B------:R-:W-:Y:S02]  /*35e0*/  UMOV UR5, 0x1 ;  /* 0x0000000100057882 */ /* 0x000fe40000000000 */
[----:B------:R-:W-:-:S04]  /*35f0*/  USHF.R.U32.HI UR6, URZ, 0x5, UR6 ;  /* 0x00000005ff067899 */ /* 0x000fc80008011606 */
[----:B------:R-:W-:Y:S02]  /*3600*/  USHF.L.U32 UR8, UR8, UR6, URZ ;  /* 0x0000000608087299 */ /* 0x000fe400080006ff */
[----:B------:R-:W-:-:S04]  /*3610*/  USHF.L.U32 UR5, UR5, UR6, URZ ;  /* 0x0000000605057299 */ /* 0x000fc800080006ff */
[----:B-1----:R-:W-:-:S04]  /*3620*/  LOP3.LUT R0, R0, UR8, RZ, 0xc0, !PT ;  /* 0x0000000800007c12 */ /* 0x002fc8000f8ec0ff */
[----:B------:R-:W-:-:S13]  /*3630*/  ISETP.NE.AND P0, PT, R0, UR8, PT ;  /* 0x0000000800007c0c */ /* 0x000fda000bf05270 */
[----:B------:R-:W-:Y:S05]  /*3640*/  @P0 BRA `(.L_x_63) ;  /* 0x0000000000580947 */ /* 0x000fea0003800000 */
[----:B------:R-:W1:Y:S02]  /*3650*/  LDS R0, [UR4+0x18] ;  /* 0x00001804ff007984 */ /* 0x000e640008000800 */
[----:B-1----:R-:W-:-:S04]  /*3660*/  LOP3.LUT R0, R0, UR5, RZ, 0xc0, !PT ;  /* 0x0000000500007c12 */ /* 0x002fc8000f8ec0ff */
[----:B------:R-:W-:-:S13]  /*3670*/  ISETP.NE.AND P0, PT, R0, UR5, PT ;  /* 0x0000000500007c0c */ /* 0x000fda000bf05270 */
[----:B------:R-:W-:Y:S05]  /*3680*/  @P0 BRA `(.L_x_64) ;  /* 0x00000000003c0947 */ /* 0x000fea0003800000 */
[----:B------:R-:W1:Y:S01]  /*3690*/  S2R R2, SR_LANEID ;  /* 0x0000000000027919 */ /* 0x000e620000000000 */
[----:B------:R-:W-:Y:S01]  /*36a0*/  ULOP3.LUT UR8, URZ, UR8, URZ, 0x33, !UPT ;  /* 0x00000008ff087292 */ /* 0x000fe2000f8e33ff */
[----:B------:R-:W-:Y:S02]  /*36b0*/  VOTEU.ANY UR7, UPT, PT ;  /* 0x0000000000077886 */ /* 0x000fe400038e0100 */
[----:B------:R-:W-:-:S03]  /*36c0*/  UFLO.U32 UR7, UR7 ;  /* 0x00000007000772bd */ /* 0x000fc600080e0000 */
[----:B------:R-:W-:-:S04]  /*36d0*/  IMAD.U32 R0, RZ, RZ, UR8 ;  /* 0x00000008ff007e24 */ /* 0x000fc8000f8e00ff */
[----:B------:R2:W3:Y:S02]  /*36e0*/  REDUX UR6, R0 ;  /* 0x00000000000673c4 */ /* 0x0004e40000000000 */
[----:B------:R1:W-:Y:S02]  /*36f0*/  UTCATOMSWS.AND URZ, UR8 ;  /* 0x0000000800ff79e3 */ /* 0x0003e40008000000 */
[----:B-1----:R-:W-:Y:S02]  /*3700*/  ISETP.EQ.U32.AND P0, PT, R2, UR7, PT ;  /* 0x0000000702007c0c */ /* 0x002fe4000bf02070 */
[----:B--2---:R-:W-:Y:S02]  /*3710*/  LOP3.LUT R0, RZ, UR5, RZ, 0x33, !PT ;  /* 0x00000005ff007c12 */ /* 0x004fe4000f8e33ff */
[----:B---3--:R-:W-:Y:S02]  /*3720*/  MOV R2, UR6 ;  /* 0x0000000600027c02 */ /* 0x008fe40008000f00 */
[----:B------:R-:W1:Y:S07]  /*3730*/  REDUX UR5, R0 ;  /* 0x00000000000573c4 */ /* 0x000e6e0000000000 */
[----:B------:R2:W-:Y:S01]  /*3740*/  @P0 ATOMS.AND RZ, [UR4+0x14], R2 ;  /* 0x00001402ffff098c */ /* 0x0005e2000a800004 */
[----:B-1----:R-:W-:-:S05]  /*3750*/  IMAD.U32 R0, RZ, RZ, UR5 ;  /* 0x00000005ff007e24 */ /* 0x002fca000f8e00ff */
[----:B------:R2:W-:Y:S01]  /*3760*/  @P0 ATOMS.AND RZ, [UR4+0x18], R0 ;  /* 0x00001800ffff098c */ /* 0x0005e2000a800004 */
[----:B------:R-:W-:Y:S05]  /*3770*/  BRA `(.L_x_65) ;  /* 0x0000000000147947 */ /* 0x000fea0003800000 */
.L_x_64:
[----:B------:R-:W-:Y:S02]  /*3780*/  MOV R2, 0x37a0 ;  /* 0x000037a000027802 */ /* 0x000fe40000000f00 */
[----:B----45:R-:W-:Y:S05]  /*3790*/  CALL.REL.NOINC `($__internal_0_$__cuda_sm10x_tcgen05_guardrail_trap_col_being_dealloced_not_returned_by_alloc) ;  /* 0x0000003c006c7944 */ /* 0x030fea0003c00000 */
[----:B------:R-:W-:Y:S05]  /*37a0*/  BRA `(.L_x_65) ;  /* 0x0000000000087947 */ /* 0x000fea0003800000 */
.L_x_63:
[----:B------:R-:W-:Y:S02]  /*37b0*/  MOV R2, 0x37d0 ;  /* 0x000037d000027802 */ /* 0x000fe40000000f00 */
[----:B----45:R-:W-:Y:S05]  /*37c0*/  CALL.REL.NOINC `($__internal_2_$__cuda_sm10x_tcgen05_guardrail_trap_unallocated_columns_being_dealloced) ;  /* 0x0000003c00787944 */ /* 0x030fea0003c00000 */
.L_x_65:
[----:B------:R-:W-:Y:S01]  /*37d0*/  NOP ;  /* 0x0000000000007918 */ /* 0x000fe20000000000 */
[----:B------:R-:W-:Y:S05]  /*37e0*/  EXIT ;  /* 0x000000000000794d */ /* 0x000fea0003800000 */
.L_x_47:
[----:B------:R-:W-:-:S09]  /*37f0*/  UISETP.NE.OR UP2, UPT, UR8, 0x3, !UP2 ;  /* 0x000000030800788c */ /* 0x000fd2000d745670 */
[----:B------:R-:W-:Y:S05]  /*3800*/  BRA.U UP2, `(.L_x_66) ;  /* 0x0000000d02ac7547 */ /* 0x000fea000b800000 */
[----:B------:R-:W1:Y:S01]  /*3810*/  LDC R0, c[0x0][0xb30] ;  /* 0x0002cc00ff007b82 */ /* 0x000e620000000800 */
[----:B------:R-:W2:Y:S01]  /*3820*/  LDCU.64 UR8, c[0x0][0x888] ;  /* 0x00011100ff0877ac */ /* 0x000ea20008000a00 */
[----:B------:R-:W-:Y:S01]  /*3830*/  IMAD.MOV.U32 R32, RZ, RZ, 0x1 ;  /* 0x00000001ff207424 */ /* 0x000fe200078e00ff */
[----:B------:R-:W-:Y:S01]  /*3840*/  CS2R R28, SRZ ;  /* 0x00000000001c7805 */ /* 0x000fe2000001ff00 */
[----:B------:R-:W-:Y:S01]  /*3850*/  IMAD.MOV.U32 R25, RZ, RZ, 0x1000 ;  /* 0x00001000ff197424 */ /* 0x000fe200078e00ff */
[----:B------:R-:W4:Y:S03]  /*3860*/  LDCU.64 UR4, c[0x0][0x890] ;  /* 0x00011200ff0477ac */ /* 0x000f260008000a00 */
[----:B------:R-:W3:Y:S01]  /*3870*/  LDC R24, c[0x0][0x370] ;  /* 0x0000dc00ff187b82 */ /* 0x000ee20000000800 */
[----:B------:R-:W-:Y:S01]  /*3880*/  UMOV UR7, 0x400 ;  /* 0x0000040000077882 */ /* 0x000fe20000000000 */
[----:B------:R-:W-:-:S02]  /*3890*/  UPLOP3.LUT UP1, UPT, UPT, UPT, UPT, 0x40, 0x4 ;  /* 0x000000000004789c */ /* 0x000fc40003f2e870 */
[----:B------:R-:W-:Y:S01]  /*38a0*/  ULEA UR7, UR37, UR7, 0x18 ;  /* 0x0000000725077291 */ /* 0x000fe2000f8ec0ff */
[----:B------:R-:W-:-:S03]  /*38b0*/  UMOV UR13, URZ ;  /* 0x000000ff000d7c82 */ /* 0x000fc60008000000 */
[----:B------:R-:W3:Y:S01]  /*38c0*/  LDC R3, c[0x0][0xb0c] ;  /* 0x0002c300ff037b82 */ /* 0x000ee20000000800 */
[----:B--2---:R-:W-:Y:S02]  /*38d0*/  UISETP.NE.U32.AND UP3, UPT, UR8, URZ, UPT ;  /* 0x000000ff0800728c */ /* 0x004fe4000bf65070 */
[----:B----4-:R-:W-:-:S05]  /*38e0*/  UISETP.NE.U32.AND UP4, UPT, UR4, URZ, UPT ;  /* 0x000000ff0400728c */ /* 0x010fca000bf85070 */
[----:B------:R-:W2:Y:S01]  /*38f0*/  LDC R22, c[0x0][0xb20] ;  /* 0x0002c800ff167b82 */ /* 0x000ea20000000800 */
[----:B-1----:R-:W-:Y:S01]  /*3900*/  ISETP.NE.AND P1, PT, R0, 0x1, PT ;  /* 0x000000010000780c */ /* 0x002fe20003f25270 */
[----:B------:R-:W-:Y:S02]  /*3910*/  UISETP.NE.AND.EX UP3, UPT, UR9, URZ, UPT, UP3 ;  /* 0x000000ff0900728c */ /* 0x000fe4000bf65330 */
[----:B------:R-:W-:-:S04]  /*3920*/  UISETP.NE.AND.EX UP4, UPT, UR5, URZ, UPT, UP4 ;  /* 0x000000ff0500728c */ /* 0x000fc8000bf85340 */
[----:B------:R-:W1:Y:S08]  /*3930*/  LDC.64 R30, c[0x0][0x348] ;  /* 0x0000d200ff1e7b82 */ /* 0x000e700000000a00 */
[----:B------:R-:W4:Y:S08]  /*3940*/  LDC.64 R14, c[0x0][0xb10] ;  /* 0x0002c400ff0e7b82 */ /* 0x000f300000000a00 */
[----:B------:R-:W1:Y:S08]  /*3950*/  LDC.64 R6, c[0x0][0xb18] ;  /* 0x0002c600ff067b82 */ /* 0x000e700000000a00 */
[----:B------:R-:W1:Y:S08]  /*3960*/  LDC.64 R4, c[0x0][0xb28] ;  /* 0x0002ca00ff047b82 */ /* 0x000e700000000a00 */
[----:B--23--:R-:W1:Y:S02]  /*3970*/  LDC R23, c[0x0][0x374] ;  /* 0x0000dd00ff177b82 */ /* 0x00ce640000000800 */
.L_x_75:
[C---:B------:R-:W-:Y:S02]  /*3980*/  LEA R0, R29.reuse, UR7, 0x3 ;  /* 0x000000071d007c11 */ /* 0x040fe4000f8e18ff */
[----:B------:R-:W-:Y:S02]  /*3990*/  SHF.L.U32 R2, R28, 0x1f, RZ ;  /* 0x0000001f1c027819 */ /* 0x000fe400000006ff */
[----:B------:R-:W-:Y:S02]  /*39a0*/  LEA R16, R29, UR7, 0x4 ;  /* 0x000000071d107c11 */ /* 0x000fe4000f8e20ff */
[----:B--2---:R-:W2:Y:S02]  /*39b0*/  SYNCS.PHASECHK.TRANS64.TRYWAIT P0, [R0+URZ+0x70], R2 ;  /* 0x00007002000075a7 */ /* 0x004ea400080011ff */
[----:B--2---:R-:W-:Y:S05]  /*39c0*/  @!P0 BRA `(.L_x_67) ;  /* 0x0000003800048947 */ /* 0x004fea0003800000 */
.L_x_139:
[----:B------:R-:W-:Y:S01]  /*39d0*/  ISETP.GE.AND P0, PT, R26, 0x1, PT ;  /* 0x000000011a00780c */ /* 0x000fe20003f06270 */
[----:B------:R-:W3:Y:S01]  /*39e0*/  LDS.128 R16, [R16+0x100] ;  /* 0x0001000010107984 */ /* 0x000ee20000000c00 */
[----:B--2---:R-:W-:Y:S01]  /*39f0*/  VIADD R0, R0, 0x80 ;  /* 0x0000008000007836 */ /* 0x004fe20000000000 */
[----:B------:R-:W-:Y:S01]  /*3a00*/  @!PT LDS RZ, [RZ] ;  /* 0x00000000fffff984 */ /* 0x000fe20000000800 */
[----:B------:R-:W-:Y:S01]  /*3a10*/  @!PT LDS RZ, [RZ] ;  /* 0x00000000fffff984 */ /* 0x000fe20000000800 */
[----:B------:R-:W-:Y:S01]  /*3a20*/  @!PT LDS RZ, [RZ] ;  /* 0x00000000fffff984 */ /* 0x000fe20000000800 */
[----:B------:R-:W-:Y:S01]  /*3a30*/  @!PT LDS RZ, [RZ] ;  /* 0x00000000fffff984 */ /* 0x000fe20000000800 */
[----:B------:R2:W-:Y:S06]  /*3a40*/  MEMBAR.ALL.CTA ;  /* 0x0000000000007992 */ /* 0x0005ec0000008000 */
[----:B--2---:R-:W2:Y:S01]  /*3a50*/  FENCE.VIEW.ASYNC.S ;  /* 0x00000000000073c6 */ /* 0x004ea20000000000 */
[----:B------:R-:W-:Y:S04]  /*3a60*/  PRMT R0, RZ, 0x654, R0 ;  /* 0x00000654ff007816 */ /* 0x000fe80000000000 */
[----:B--2---:R2:W-:Y:S01]  /*3a70*/  SYNCS.ARRIVE.TRANS64.RED.A1T0 RZ, [R0+URZ], RZ ;  /* 0x000000ff00ff79a7 */ /* 0x0045e200081004ff */
[----:B---3--:R-:W-:Y:S11]  /*3a80*/  LOP3.LUT P3, RZ, R18, 0x1, RZ, 0xc0, !PT ;  /* 0x0000000112ff7812 */ /* 0x008ff6000786c0ff */
[----:B------:R-:W-:Y:S02]  /*3a90*/  @!UPT UIADD3 URZ, UPT, UPT, URZ, URZ, URZ ;  /* 0x000000fffffff290 */ /* 0x000fe4000fffe0ff */
[----:B------:R-:W-:Y:S02]  /*3aa0*/  @P3 MOV R11, R16 ;  /* 0x00000010000b3202 */ /* 0x000fe40000000f00 */
[----:B------:R-:W-:Y:S01]  /*3ab0*/  @P3 LOP3.LUT R10, R17, 0xffff, RZ, 0xc0, !PT ;  /* 0x0000ffff110a3812 */ /* 0x000fe200078ec0ff */
[----:B--2---:R-:W-:Y:S06]  /*3ac0*/  @!P0 BRA `(.L_x_68) ;  /* 0x0000000000a48947 */ /* 0x004fec0003800000 */
[-C--:B-1----:R-:W-:Y:S01]  /*3ad0*/  IMAD.HI.U32 R0, R23, R7.reuse, RZ ;  /* 0x0000000717007227 */ /* 0x082fe200078e00ff */
[----:B------:R-:W-:Y:S02]  /*3ae0*/  ISETP.NE.AND P0, PT, R6, 0x1, PT ;  /* 0x000000010600780c */ /* 0x000fe40003f05270 */
[----:B------:R-:W-:Y:S01]  /*3af0*/  ISETP.NE.AND P2, PT, R26, 0x1, PT ;  /* 0x000000011a00780c */ /* 0x000fe20003f45270 */
[----:B----4-:R-:W-:Y:S01]  /*3b00*/  IMAD.HI.U32 R9, R24, R14, RZ ;  /* 0x0000000e18097227 */ /* 0x010fe200078e00ff */
[----:B------:R-:W-:Y:S02]  /*3b10*/  SHF.R.U32.HI R0, RZ, R22, R0 ;  /* 0x00000016ff007219 */ /* 0x000fe40000011600 */
[----:B------:R-:W-:Y:S01]  /*3b20*/  ISETP.NE.AND P4, PT, R3, 0x1, PT ;  /* 0x000000010300780c */ /* 0x000fe20003f85270 */
[----:B------:R-:W-:Y:S01]  /*3b30*/  IMAD.HI.U32 R13, R10, R7, RZ ;  /* 0x000000070a0d7227 */ /* 0x000fe200078e00ff */
[----:B------:R-:W-:Y:S02]  /*3b40*/  SHF.R.U32.HI R9, RZ, R15, R9 ;  /* 0x0000000fff097219 */ /* 0x000fe40000011609 */
[----:B------:R-:W-:Y:S01]  /*3b50*/  SEL R0, R23, R0, !P0 ;  /* 0x0000000017007207 */ /* 0x000fe20004000000 */
[----:B------:R-:W-:Y:S01]  /*3b60*/  IMAD.HI.U32 R12, R11, R14, RZ ;  /* 0x0000000e0b0c7227 */ /* 0x000fe200078e00ff */
[----:B------:R-:W-:Y:S03]  /*3b70*/  SEL R9, R24, R9, !P4 ;  /* 0x0000000918097207 */ /* 0x000fe60006000000 */
[-C--:B------:R-:W-:Y:S01]  /*3b80*/  IMAD.HI.U32 R8, R0, R4.reuse, RZ ;  /* 0x0000000400087227 */ /* 0x080fe200078e00ff */
[----:B------:R-:W-:Y:S03]  /*3b90*/  SHF.R.U32.HI R12, RZ, R15, R12 ;  /* 0x0000000fff0c7219 */ /* 0x000fe6000001160c */
[----:B------:R-:W-:Y:S01]  /*3ba0*/  IMAD.HI.U32 R2, R9, R4, RZ ;  /* 0x0000000409027227 */ /* 0x000fe200078e00ff */
[-C--:B------:R-:W-:Y:S02]  /*3bb0*/  @P2 SHF.R.U32.HI R0, RZ, R5.reuse, R8 ;  /* 0x00000005ff002219 */ /* 0x080fe40000011608 */
[----:B------:R-:W-:Y:S02]  /*3bc0*/  SHF.R.U32.HI R8, RZ, R22, R13 ;  /* 0x00000016ff087219 */ /* 0x000fe4000001160d */
[----:B------:R-:W-:Y:S01]  /*3bd0*/  @P2 SHF.R.U32.HI R9, RZ, R5, R2 ;  /* 0x00000005ff092219 */ /* 0x000fe20000011602 */
[----:B------:R-:W-:Y:S01]  /*3be0*/  IMAD R0, R26, R0, RZ ;  /* 0x000000001a007224 */ /* 0x000fe200078e02ff */
[----:B------:R-:W-:Y:S02]  /*3bf0*/  SEL R8, R10, R8, !P0 ;  /* 0x000000080a087207 */ /* 0x000fe40004000000 */
[----:B------:R-:W-:Y:S01]  /*3c00*/  SEL R2, R11, R12, !P4 ;  /* 0x0000000c0b027207 */ /* 0x000fe20006000000 */
[----:B------:R-:W-:Y:S01]  /*3c10*/  IMAD R12, R26, R9, RZ ;  /* 0x000000091a0c7224 */ /* 0x000fe200078e02ff */
[C---:B------:R-:W-:Y:S01]  /*3c20*/  ISETP.GE.AND P0, PT, R8.reuse, R0, PT ;  /* 0x000000000800720c */ /* 0x040fe20003f06270 */
[----:B------:R-:W-:Y:S03]  /*3c30*/  IMAD.HI.U32 R0, R8, R4, RZ ;  /* 0x0000000408007227 */ /* 0x000fe600078e00ff */
[----:B------:R-:W-:Y:S02]  /*3c40*/  ISETP.GE.OR P0, PT, R2, R12, P0 ;  /* 0x0000000c0200720c */ /* 0x000fe40000706670 */
[-C--:B------:R-:W-:Y:S04]  /*3c50*/  SHF.R.U32.HI R0, RZ, R5.reuse, R0 ;  /* 0x00000005ff007219 */ /* 0x080fe80000011600 */
[----:B------:R-:W-:Y:S05]  /*3c60*/  SEL R13, R8, R0, !P2 ;  /* 0x00000000080d7207 */ /* 0x000fea0005000000 */
[----:B------:R-:W-:Y:S02]  /*3c70*/  IMAD.MOV R12, RZ, RZ, -R13 ;  /* 0x000000ffff0c7224 */ /* 0x000fe400078e0a0d */
[----:B------:R-:W-:Y:S04]  /*3c80*/  @!P0 IMAD.HI.U32 R0, R2, R4, RZ ;  /* 0x0000000402008227 */ /* 0x000fe800078e00ff */
[----:B------:R-:W-:Y:S01]  /*3c90*/  IMAD R12, R26, R12, R8 ;  /* 0x0000000c1a0c7224 */ /* 0x000fe200078e0208 */
[----:B------:R-:W-:Y:S04]  /*3ca0*/  @!P0 SHF.R.U32.HI R0, RZ, R5, R0 ;  /* 0x00000005ff008219 */ /* 0x000fe80000011600 */
[----:B------:R-:W-:Y:S04]  /*3cb0*/  @!P0 SEL R0, R2, R0, !P2 ;  /* 0x0000000002008207 */ /* 0x000fe80005000000 */
[----:B------:R-:W-:Y:S01]  /*3cc0*/  @!P0 IADD3 R13, PT, PT, R13, -R0, RZ ;  /* 0x800000000d0d8210 */ /* 0x000fe20007ffe0ff */
[----:B------:R-:W-:Y:S01]  /*3cd0*/  @!P0 IMAD R0, R9, R12, R0 ;  /* 0x0000000c09008224 */ /* 0x000fe200078e0200 */
[----:B------:R-:W-:Y:S01]  /*3ce0*/  IADD3 R9, PT, PT, -R8, RZ, RZ ;  /* 0x000000ff08097210 */ /* 0x000fe20007ffe1ff */
[--C-:B------:R-:W-:Y:S02]  /*3cf0*/  IMAD.MOV R12, RZ, RZ, -R2.reuse ;  /* 0x000000ffff0c7224 */ /* 0x100fe400078e0a02 */
[----:B------:R-:W-:Y:S02]  /*3d00*/  @!P0 IMAD R8, R13, R26, R2 ;  /* 0x0000001a0d088224 */ /* 0x000fe400078e0202 */
[----:B------:R-:W-:Y:S02]  /*3d10*/  @!P0 IMAD.MOV.U32 R2, RZ, RZ, R0 ;  /* 0x000000ffff028224 */ /* 0x000fe400078e0000 */
[----:B------:R-:W-:Y:S02]  /*3d20*/  IMAD R11, R3, R12, R11 ;  /* 0x0000000c030b7224 */ /* 0x000fe400078e020b */
[----:B------:R-:W-:Y:S02]  /*3d30*/  IMAD R10, R6, R9, R10 ;  /* 0x00000009060a7224 */ /* 0x000fe400078e020a */
[----:B------:R-:W-:Y:S02]  /*3d40*/  IMAD R11, R2, R3, R11 ;  /* 0x00000003020b7224 */ /* 0x000fe400078e020b */
[----:B------:R-:W-:Y:S02]  /*3d50*/  IMAD R10, R8, R6, R10 ;  /* 0x00000006080a7224 */ /* 0x000fe400078e020a */
.L_x_68:
[----:B------:R-:W-:Y:S05]  /*3d60*/  BRA.U UP1, `(.L_x_69) ;  /* 0x0000000101107547 */ /* 0x000fea000b800000 */
[----:B------:R-:W-:Y:S04]  /*3d70*/  MOV R2, UR6 ;  /* 0x0000000600027c02 */ /* 0x000fe80008000f00 */
[----:B------:R-:W-:Y:S04]  /*3d80*/  SHF.L.U32 R2, R2, 0x1f, RZ ;  /* 0x0000001f02027819 */ /* 0x000fe800000006ff */
[----:B------:R-:W2:Y:S02]  /*3d90*/  SYNCS.PHASECHK.TRANS64.TRYWAIT P0, [UR7+0x68], R2 ;  /* 0x00006802ff0075a7 */ /* 0x000ea40008001107 */
[----:B--2---:R-:W-:Y:S05]  /*3da0*/  @!P0 BRA `(.L_x_70) ;  /* 0x0000003400208947 */ /* 0x004fea0003800000 */
.L_x_69:
[----:B------:R-:W-:Y:S02]  /*3db0*/  R2UR UR11, R21 ;  /* 0x00000000150b72ca */ /* 0x000fe400000e0000 */
[----:B------:R-:W-:Y:S02]  /*3dc0*/  R2UR UR10, R20 ;  /* 0x00000000140a72ca */ /* 0x000fe400000e0000 */
[----:B------:R-:W-:Y:S04]  /*3dd0*/  ISETP.NE.U32.AND P2, PT, RZ, UR4, PT ;  /* 0x00000004ff007c0c */ /* 0x000fe8000bf45070 */
[----:B------:R-:W-:Y:S05]  /*3de0*/  ISETP.NE.AND.EX P2, PT, RZ, UR5, PT, P2 ;  /* 0x00000005ff007c0c */ /* 0x000fea000bf45320 */
[----:B------:R-:W-:Y:S02]  /*3df0*/  USHF.L.U32 UR11, UR11, 0x6, URZ ;  /* 0x000000060b0b7899 */ /* 0x000fe400080006ff */
[----:B------:R-:W-:Y:S01]  /*3e00*/  USHF.L.U32 UR10, UR10, 0x6, URZ ;  /* 0x000000060a0a7899 */ /* 0x000fe200080006ff */
[----:B------:R-:W-:Y:S11]  /*3e10*/  BRA.U !UP4, `(.L_x_71) ;  /* 0x000000010c347547 */ /* 0x000ff6000b800000 */
[----:B------:R-:W-:Y:S01]  /*3e20*/  UPLOP3.LUT UP0, UPT, UPT, UPT, UP3, 0x80, 0x8 ;  /* 0x000000000008789c */ /* 0x000fe20003f0f030 */
[----:B--2---:R-:W-:Y:S02]  /*3e30*/  HFMA2 R0, -RZ, RZ, 0, 5.9604644775390625e-08 ;  /* 0x00000001ff007431 */ /* 0x004fe400000001ff */
[----:B------:R-:W-:Y:S03]  /*3e40*/  IMAD.MOV.U32 R60, RZ, RZ, 0x1 ;  /* 0x00000001ff3c7424 */ /* 0x000fe600078e00ff */
[----:B------:R-:W-:Y:S05]  /*3e50*/  PLOP3.LUT P0, PT, PT, PT, UP0, 0x80, 0x8 ;  /* 0x000000000008781c */ /* 0x000fea0003f0f008 */
[----:B------:R-:W2:Y:S01]  /*3e60*/  @UP0 LDCU.64 UR14, c[0x0][0x888] ;  /* 0x00011100ff0e07ac */ /* 0x000ea20008000a00 */
[----:B------:R-:W-:Y:S07]  /*3e70*/  @UP0 UIMAD UR8, UR36, UR4, URZ ;  /* 0x00000004240802a4 */ /* 0x000fee000f8e02ff */
[----:B------:R-:W-:Y:S01]  /*3e80*/  @!P0 PRMT R60, R0, 0x7610, R60 ;  /* 0x00007610003c8816 */ /* 0x000fe2000000003c */
[----:B--2---:R-:W-:Y:S03]  /*3e90*/  @UP0 UIMAD.WIDE UR14, UR8, 0x4, UR14 ;  /* 0x00000004080e08a5 */ /* 0x004fe6000f8e020e */
[----:B------:R-:W2:Y:S03]  /*3ea0*/  @!UP0 LDCU UR8, c[0x0][0x880] ;  /* 0x00011000ff0887ac */ /* 0x000ea60008000800 */
[----:B------:R-:W-:Y:S01]  /*3eb0*/  IMAD.U32 R8, RZ, RZ, UR14 ;  /* 0x0000000eff087e24 */ /* 0x000fe2000f8e00ff */
[----:B------:R-:W-:Y:S05]  /*3ec0*/  MOV R9, UR15 ;  /* 0x0000000f00097c02 */ /* 0x000fea0008000f00 */
[----:B-----5:R3:W5:Y:S02]  /*3ed0*/  @P0 LDG.E R35, desc[UR46][R8.64] ;  /* 0x0000002e08230981 */ /* 0x020764000c1e1900 */
[----:B--23--:R-:W-:Y:S07]  /*3ee0*/  @!P0 IMAD.U32 R35, RZ, RZ, UR8 ;  /* 0x00000008ff238e24 */ /* 0x00cfee000f8e00ff */
.L_x_71:
[----:B-----5:R-:W-:Y:S01]  /*3ef0*/  @!P2 FSETP.EQ.AND P0, PT, R35, RZ, PT ;  /* 0x000000ff2300a20b */ /* 0x020fe20003f02000 */
[----:B------:R-:W-:Y:S01]  /*3f00*/  @!UPT UIADD3 URZ, UPT, UPT, URZ, URZ, URZ ;  /* 0x000000fffffff290 */ /* 0x000fe2000fffe0ff */
[----:B------:R-:W-:Y:S11]  /*3f10*/  @!P2 BRA `(.L_x_72) ;  /* 0x000000000014a947 */ /* 0x000ff60003800000 */
[----:B------:R-:W-:Y:S02]  /*3f20*/  LOP3.LUT P2, RZ, R60, 0xff, RZ, 0xc0, !PT ;  /* 0x000000ff3cff7812 */ /* 0x000fe4000784c0ff */
[----:B------:R-:W-:Y:S04]  /*3f30*/  PLOP3.LUT P0, PT, PT, PT, UP0, 0x80, 0x8 ;  /* 0x000000000008781c */ /* 0x000fe80003f0f008 */
[----:B------:R-:W-:Y:S07]  /*3f40*/  PLOP3.LUT P0, PT, P0, PT, PT, 0x8, 0x80 ;  /* 0x000000000080781c */ /* 0x000fee000070e170 */
[----:B------:R-:W-:Y:S11]  /*3f50*/  @P2 FSETP.EQ.AND P0, PT, R35, RZ, PT ;  /* 0x000000ff2300220b */ /* 0x000ff60003f02000 */
[----:B------:R-:W-:Y:S02]  /*3f60*/  @!UPT UIADD3 URZ, UPT, UPT, URZ, URZ, URZ ;  /* 0x000000fffffff290 */ /* 0x000fe4000fffe0ff */
.L_x_72:
[----:B------:R-:W-:Y:S01]  /*3f70*/  ULEA UR15, UR13, UR7, 0x3 ;  /* 0x000000070d0f7291 */ /* 0x000fe2000f8e18ff */
[----:B------:R-:W-:Y:S02]  /*3f80*/  SHF.L.U32 R9, R32, 0x1f, RZ ;  /* 0x0000001f20097819 */ /* 0x000fe400000006ff */
[----:B------:R-:W-:Y:S04]  /*3f90*/  ELECT P4, URZ, PT ;  /* 0x0000000000ff782f */ /* 0x000fe80003880000 */
[----:B------:R-:W-:Y:S02]  /*3fa0*/  PLOP3.LUT P4, PT, P0, P4, PT, 0xf2, 0x2f ;  /* 0x00000000002f781c */ /* 0x000fe40000789e72 */
[----:B------:R-:W3:Y:S11]  /*3fb0*/  SYNCS.PHASECHK.TRANS64.TRYWAIT P2, [UR15+0x48], R9 ;  /* 0x00004809ff0075a7 */ /* 0x000ef6000804110f */
[----:B-1----:R-:W-:Y:S05]  /*3fc0*/  @!P4 IADD3 R8, P0, PT, R30, 0x580, RZ ;  /* 0x000005801e08c810 */ /* 0x002fea0007f1e0ff */
[----:B--2---:R-:W-:Y:S01]  /*3fd0*/  @!P4 IMAD.X R2, RZ, RZ, R31, P0 ;  /* 0x000000ffff02c224 */ /* 0x004fe200000e061f */
[----:B---3--:R-:W-:Y:S07]  /*3fe0*/  @!P2 BRA `(.L_x_73) ;  /* 0x0000003000a8a947 */ /* 0x008fee0003800000 */
.L_x_142:
[----:B------:R-:W2:Y:S01]  /*3ff0*/  LDC.64 R12, c[0x0][0xb18] ;  /* 0x0002c600ff0c7b82 */ /* 0x000ea20000000a00 */
[----:B------:R-:W-:Y:S01]  /*4000*/  @!P4 R2UR UR8, R2 ;  /* 0x000000000208c2ca */ /* 0x000fe200000e0000 */
[----:B------:R-:W-:Y:S01]  /*4010*/  VOTEU.ALL UP2, P4 ;  /* 0x0000000000ff7886 */ /* 0x000fe20002040000 */
[----:B------:R-:W-:Y:S01]  /*4020*/  @!P4 R2UR UR9, R8 ;  /* 0x000000000809c2ca */ /* 0x000fe200000e0000 */
[----:B------:R-:W-:Y:S01]  /*4030*/  VOTEU.ALL UP1, P4 ;  /* 0x0000000000ff7886 */ /* 0x000fe20002020000 */
[----:B-1----:R-:W-:Y:S03]  /*4040*/  @!P4 IMAD.MOV.U32 R0, RZ, RZ, 0x1000 ;  /* 0x00001000ff00c424 */ /* 0x002fe600078e00ff */
[----:B------:R-:W1:Y:S01]  /*4050*/  @!P1 LDC R2, c[0x0][0xb0c] ;  /* 0x0002c300ff029b82 */ /* 0x000e620000000800 */
[----:B------:R-:W-:Y:S01]  /*4060*/  UMOV UR20, 0x0 ;  /* 0x0000000000147882 */ /* 0x000fe20000000000 */
[----:B------:R-:W-:Y:S01]  /*4070*/  UMOV UR21, 0x10000000 ;  /* 0x1000000000157882 */ /* 0x000fe20000000000 */
[----:B------:R-:W-:Y:S01]  /*4080*/  UMOV UR12, UR36 ;  /* 0x00000024000c7c82 */ /* 0x000fe20008000000 */
[----:B------:R-:W-:Y:S01]  /*4090*/  UIADD3 UR14, UPT, UPT, UR13, 0x1, URZ ;  /* 0x000000010d0e7890 */ /* 0x000fe2000fffe0ff */
[----:B------:R-:W-:Y:S01]  /*40a0*/  @P3 SHF.R.U32.HI R27, RZ, 0x10, R17 ;  /* 0x00000010ff1b3819 */ /* 0x000fe20000011611 */
[----:B------:R-:W-:Y:S02]  /*40b0*/  VIADD R29, R29, 0x1 ;  /* 0x000000011d1d7836 */ /* 0x000fe40000000000 */
[----:B------:R-:W-:Y:S01]  /*40c0*/  IMAD.U32 R9, RZ, RZ, UR8 ;  /* 0x00000008ff097e24 */ /* 0x000fe2000f8e00ff */
[----:B------:R-:W-:Y:S01]  /*40d0*/  @!UP2 ULEA UR8, UR13, UR7, 0xc ;  /* 0x000000070d08a291 */ /* 0x000fe2000f8e60ff */
[----:B------:R-:W-:Y:S01]  /*40e0*/  IMAD.U32 R8, RZ, RZ, UR9 ;  /* 0x00000009ff087e24 */ /* 0x000fe2000f8e00ff */
[----:B------:R-:W-:Y:S02]  /*40f0*/  UIADD3 UR9, UPT, UPT, UR15, 0x30, URZ ;  /* 0x000000300f097890 */ /* 0x000fe4000fffe0ff */
[----:B------:R-:W-:Y:S01]  /*4100*/  @!P4 R2UR UR19, R9 ;  /* 0x000000000913c2ca */ /* 0x000fe200000e0000 */
[----:B------:R-:W-:Y:S01]  /*4110*/  @!UP2 UIADD3 UR8, UPT, UPT, UR8, 0x200, URZ ;  /* 0x000002000808a890 */ /* 0x000fe2000fffe0ff */
[----:B------:R-:W-:Y:S01]  /*4120*/  @!P4 R2UR UR18, R8 ;  /* 0x000000000812c2ca */ /* 0x000fe200000e0000 */
[----:B------:R-:W-:Y:S01]  /*4130*/  UISETP.NE.AND UP5, UPT, UR14, 0x3, UPT ;  /* 0x000000030e00788c */ /* 0x000fe2000bfa5270 */
[----:B------:R-:W3:Y:S01]  /*4140*/  LDC.64 R8, c[0x0][0xb10] ;  /* 0x0002c400ff087b82 */ /* 0x000ee20000000a00 */
[----:B------:R-:W-:Y:S02]  /*4150*/  UPRMT UR16, UR37, 0x654, UR9 ;  /* 0x0000065425107896 */ /* 0x000fe40008000009 */
[----:B------:R-:W-:Y:S02]  /*4160*/  USEL UR17, URZ, 0x1, UP5 ;  /* 0x00000001ff117887 */ /* 0x000fe4000a800000 */
[----:B------:R-:W-:Y:S04]  /*4170*/  USEL UR14, UR14, URZ, UP5 ;  /* 0x000000ff0e0e7287 */ /* 0x000fe8000a800000 */
[----:B------:R-:W-:Y:S01]  /*4180*/  ULEA UR13, UR14, UR7, 0x3 ;  /* 0x000000070e0d7291 */ /* 0x000fe2000f8e18ff */
[----:B------:R-:W-:Y:S01]  /*4190*/  LOP3.LUT R32, R32, UR17, RZ, 0x3c, !PT ;  /* 0x0000001120207c12 */ /* 0x000fe2000f8e3cff */
[----:B------:R1:W-:Y:S01]  /*41a0*/  @!UP1 UTMALDG.3D [UR8], [UR18], desc[UR20] ;  /* 0x00001408120095b4 */ /* 0x0003e20008011000 */
[----:B------:R5:W-:Y:S02]  /*41b0*/  @!P4 SYNCS.ARRIVE.TRANS64.RED.A0TR RZ, [UR15+0x30], R0 ;  /* 0x00003000ffffc9a7 */ /* 0x000be4000830040f */
[----:B------:R-:W-:Y:S01]  /*41c0*/  SHF.L.U32 R20, R32, 0x1f, RZ ;  /* 0x0000001f20147819 */ /* 0x000fe200000006ff */
[C---:B---3--:R-:W-:Y:S01]  /*41d0*/  @!P1 IMAD.HI.U32 R8, R11.reuse, R8, RZ ;  /* 0x000000080b089227 */ /* 0x048fe200078e00ff */
[----:B--2---:R-:W-:Y:S02]  /*41e0*/  @!P1 ISETP.NE.AND P0, PT, R12, 0x1, PT ;  /* 0x000000010c00980c */ /* 0x004fe40003f05270 */
[----:B-1----:R-:W-:Y:S01]  /*41f0*/  @!P1 ISETP.NE.AND P2, PT, R2, 0x1, PT ;  /* 0x000000010200980c */ /* 0x002fe20003f45270 */
[----:B------:R-:W-:Y:S01]  /*4200*/  SYNCS.ARRIVE.TRANS64.RED.A1T0 RZ, [UR16], RZ ;  /* 0x000000ffffff79a7 */ /* 0x000fe20008100410 */
[C---:B------:R-:W-:Y:S01]  /*4210*/  @!P1 IMAD.HI.U32 R13, R10.reuse, R13, RZ ;  /* 0x0000000d0a0d9227 */ /* 0x040fe200078e00ff */
[----:B------:R-:W-:Y:S04]  /*4220*/  @!P1 SHF.R.U32.HI R8, RZ, R9, R8 ;  /* 0x00000009ff089219 */ /* 0x000fe80000011608 */
[----:B------:R-:W-:Y:S01]  /*4230*/  @!P1 SEL R8, R11, R8, !P2 ;  /* 0x000000080b089207 */ /* 0x000fe20005000000 */
[----:B------:R-:W1:Y:S01]  /*4240*/  SYNCS.PHASECHK.TRANS64.TRYWAIT P5, [UR13+0x48], R20 ;  /* 0x00004814ff0075a7 */ /* 0x000e6200080a110d */
[----:B-----5:R-:W2:Y:S02]  /*4250*/  @!P1 LDC R0, c[0x0][0xb20] ;  /* 0x0002c800ff009b82 */ /* 0x020ea40000000800 */
[----:B--2---:R-:W-:Y:S04]  /*4260*/  @!P1 SHF.R.U32.HI R0, RZ, R0, R13 ;  /* 0x00000000ff009219 */ /* 0x004fe8000001160d */
[----:B------:R-:W-:Y:S05]  /*4270*/  @!P1 SEL R9, R10, R0, !P0 ;  /* 0x000000000a099207 */ /* 0x000fea0004000000 */
[----:B------:R-:W-:Y:S02]  /*4280*/  @!P1 IMAD.IADD R0, R9, 0x1, -R8 ;  /* 0x0000000109009824 */ /* 0x000fe400078e0a08 */
[----:B------:R-:W-:Y:S02]  /*4290*/  @!P1 IMAD.IADD R8, R8, 0x1, -R9 ;  /* 0x0000000108089824 */ /* 0x000fe400078e0a09 */
[----:B------:R-:W-:Y:S02]  /*42a0*/  @!P1 IMAD R11, R0, R2, R11 ;  /* 0x00000002000b9224 */ /* 0x000fe400078e020b */
[----:B------:R-:W-:Y:S01]  /*42b0*/  @!P1 IMAD R10, R8, R12, R10 ;  /* 0x0000000c080a9224 */ /* 0x000fe200078e020a */
[----:B-1----:R-:W-:Y:S06]  /*42c0*/  @!P5 BRA `(.L_x_74) ;  /* 0x000000300008d947 */ /* 0x002fec0003800000 */
.L_x_144:
[----:B------:R-:W-:Y:S01]  /*42d0*/  @!P4 IADD3 R2, P0, PT, R30, 0x580, RZ ;  /* 0x000005801e02c810 */ /* 0x000fe20007f1e0ff */
[----:B------:R-:W-:Y:S01]  /*42e0*/  UMOV UR18, 0x0 ;  /* 0x0000000000127882 */ /* 0x000fe20000000000 */
[----:B------:R-:W-:Y:S01]  /*42f0*/  UMOV UR19, 0x10000000 ;  /* 0x1000000000137882 */ /* 0x000fe20000000000 */
[----:B------:R-:W-:Y:S01]  /*4300*/  VOTEU.ALL UP1, P4 ;  /* 0x0000000000ff7886 */ /* 0x000fe20002020000 */
[----:B------:R-:W-:Y:S01]  /*4310*/  @!P4 R2UR UR9, R2 ;  /* 0x000000000209c2ca */ /* 0x000fe200000e0000 */
[----:B-1----:R-:W-:Y:S01]  /*4320*/  @!P4 IMAD.X R0, RZ, RZ, R31, P0 ;  /* 0x000000ffff00c224 */ /* 0x002fe200000e061f */
[----:B------:R-:W-:Y:S01]  /*4330*/  UMOV UR12, UR36 ;  /* 0x00000024000c7c82 */ /* 0x000fe20008000000 */
[----:B------:R-:W-:Y:S01]  /*4340*/  @P3 R2UR UR36, R27 ;  /* 0x000000001b2432ca */ /* 0x000fe200000e0000 */
[----:B------:R-:W-:Y:S01]  /*4350*/  @!UP1 ULEA UR15, UR14, UR7, 0xc ;  /* 0x000000070e0f9291 */ /* 0x000fe2000f8e60ff */
[----:B------:R-:W-:Y:S01]  /*4360*/  ISETP.NE.AND P0, PT, R29, 0x2, PT ;  /* 0x000000021d00780c */ /* 0x000fe20003f05270 */
[----:B------:R-:W-:Y:S01]  /*4370*/  @!UP1 UIADD3 UR10, UPT, UPT, UR10, 0x20, URZ ;  /* 0x000000200a0a9890 */ /* 0x000fe2000fffe0ff */
[----:B------:R-:W-:Y:S01]  /*4380*/  @!P4 R2UR UR8, R0 ;  /* 0x000000000008c2ca */ /* 0x000fe200000e0000 */
[----:B------:R-:W-:Y:S01]  /*4390*/  IMAD.IADD R20, R10, 0x1, R58 ;  /* 0x000000010a147824 */ /* 0x000fe200078e023a */
[----:B------:R-:W-:Y:S01]  /*43a0*/  SEL R0, RZ, 0x1, P0 ;  /* 0x00000001ff007807 */ /* 0x000fe20000000000 */
[----:B------:R-:W-:Y:S01]  /*43b0*/  IMAD.IADD R21, R11, 0x1, R59 ;  /* 0x000000010b157824 */ /* 0x000fe200078e023b */
[----:B------:R-:W-:Y:S02]  /*43c0*/  SEL R29, R29, RZ, P0 ;  /* 0x000000ff1d1d7207 */ /* 0x000fe40000000000 */
[----:B------:R-:W-:Y:S01]  /*43d0*/  IMAD.U32 R8, RZ, RZ, UR9 ;  /* 0x00000009ff087e24 */ /* 0x000fe2000f8e00ff */
[----:B------:R-:W-:Y:S01]  /*43e0*/  UIADD3 UR9, UPT, UPT, UR13, 0x30, URZ ;  /* 0x000000300d097890 */ /* 0x000fe2000fffe0ff */
[----:B------:R-:W-:Y:S03]  /*43f0*/  LOP3.LUT R28, R28, R0, RZ, 0x3c, !PT ;  /* 0x000000001c1c7212 */ /* 0x000fe600078e3cff */
[----:B------:R-:W-:Y:S02]  /*4400*/  @!P4 R2UR UR16, R8 ;  /* 0x000000000810c2ca */ /* 0x000fe400000e0000 */
[----:B------:R-:W-:Y:S01]  /*4410*/  IMAD.U32 R9, RZ, RZ, UR8 ;  /* 0x00000008ff097e24 */ /* 0x000fe2000f8e00ff */
[----:B------:R-:W-:Y:S01]  /*4420*/  @!UP1 UIADD3 UR8, UPT, UPT, UR15, 0x200, URZ ;  /* 0x000002000f089890 */ /* 0x000fe2000fffe0ff */
[----:B------:R-:W-:Y:S01]  /*4430*/  VOTEU.ALL UP1, P4 ;  /* 0x0000000000ff7886 */ /* 0x000fe20002020000 */
[----:B------:R-:W-:Y:S02]  /*4440*/  UPRMT UR15, UR37, 0x654, UR9 ;  /* 0x00000654250f7896 */ /* 0x000fe40008000009 */
[----:B------:R-:W-:Y:S11]  /*4450*/  @!P4 R2UR UR17, R9 ;  /* 0x000000000911c2ca */ /* 0x000ff600000e0000 */
[----:B------:R-:W-:Y:S02]  /*4460*/  @!UPT UIADD3 URZ, UPT, UPT, URZ, URZ, URZ ;  /* 0x000000fffffff290 */ /* 0x000fe4000fffe0ff */
[----:B------:R2:W-:Y:S01]  /*4470*/  @!UP1 UTMALDG.3D [UR8], [UR16], desc[UR18] ;  /* 0x00001208100095b4 */ /* 0x0005e20008011000 */
[----:B------:R2:W-:Y:S01]  /*4480*/  @!P4 SYNCS.ARRIVE.TRANS64.RED.A0TR RZ, [UR13+0x30], R25 ;  /* 0x00003019ffffc9a7 */ /* 0x0005e2000830040d */
[----:B------:R-:W-:Y:S04]  /*4490*/  UIADD3 UR13, UPT, UPT, UR14, 0x1, URZ ;  /* 0x000000010e0d7890 */ /* 0x000fe8000fffe0ff */
[----:B------:R-:W-:Y:S04]  /*44a0*/  UISETP.NE.AND UP1, UPT, UR13, 0x3, UPT ;  /* 0x000000030d00788c */ /* 0x000fe8000bf25270 */
[----:B------:R-:W-:Y:S02]  /*44b0*/  USEL UR14, URZ, 0x1, UP1 ;  /* 0x00000001ff0e7887 */ /* 0x000fe40008800000 */
[----:B------:R-:W-:Y:S02]  /*44c0*/  USEL UR13, UR13, URZ, UP1 ;  /* 0x000000ff0d0d7287 */ /* 0x000fe40008800000 */
[----:B------:R-:W-:Y:S02]  /*44d0*/  UPLOP3.LUT UP1, UPT, UPT, UPT, UPT, 0x80, 0x8 ;  /* 0x000000000008789c */ /* 0x000fe40003f2f070 */
[----:B------:R-:W-:Y:S01]  /*44e0*/  LOP3.LUT R32, R32, UR14, RZ, 0x3c, !PT ;  /* 0x0000000e20207c12 */ /* 0x000fe2000f8e3cff */
[----:B------:R-:W-:Y:S01]  /*44f0*/  SYNCS.ARRIVE.TRANS64.RED.A1T0 RZ, [UR15], RZ ;  /* 0x000000ffffff79a7 */ /* 0x000fe2000810040f */
[----:B------:R-:W-:Y:S07]  /*4500*/  @P3 BRA `(.L_x_75) ;  /* 0xfffffff4001c3947 */ /* 0x000fee000383ffff */
[----:B------:R-:W-:Y:S01]  /*4510*/  UIADD3 UR7, UPT, UPT, UR7, 0x48, URZ ;  /* 0x0000004807077890 */ /* 0x000fe2000fffe0ff */
[----:B------:R-:W-:-:S03]  /*4520*/  SHF.L.U32 R2, R32, 0x1f, RZ ;  /* 0x0000001f20027819 */ /* 0x000fc600000006ff */
[----:B------:R-:W-:-:S09]  /*4530*/  ULEA UR4, UR13, UR7, 0x3 ;  /* 0x000000070d047291 */ /* 0x000fd2000f8e18ff */
[----:B------:R-:W1:Y:S02]  /*4540*/  SYNCS.PHASECHK.TRANS64.TRYWAIT P0, [UR4], R2 ;  /* 0x00000002ff0075a7 */ /* 0x000e640008001104 */
[----:B-1----:R-:W-:Y:S05]  /*4550*/  @!P0 BRA `(.L_x_76) ;  /* 0x0000002c007c8947 */ /* 0x002fea0003800000 */
.L_x_146:
        /* <DEDUP_REMOVED lines=9> */
.L_x_148:
[----:B------:R-:W-:-:S04]  /*45f0*/  UIADD3 UR5, UPT, UPT, UR5, 0x1, URZ ;  /* 0x0000000105057890 */ /* 0x000fc8000fffe0ff */
[----:B------:R-:W-:-:S04]  /*4600*/  UISETP.NE.AND UP0, UPT, UR5, 0x3, UPT ;  /* 0x000000030500788c */ /* 0x000fc8000bf05270 */
[----:B------:R-:W-:Y:S02]  /*4610*/  USEL UR4, URZ, 0x1, UP0 ;  /* 0x00000001ff047887 */ /* 0x000fe40008000000 */
[----:B------:R-:W-:-:S04]  /*4620*/  USEL UR5, UR5, URZ, UP0 ;  /* 0x000000ff05057287 */ /* 0x000fc80008000000 */
[----:B------:R-:W-:Y:S01]  /*4630*/  ULEA UR5, UR5, UR7, 0x3 ;  /* 0x0000000705057291 */ /* 0x000fe2000f8e18ff */
[----:B-1----:R-:W-:-:S04]  /*4640*/  LOP3.LUT R2, R32, UR4, RZ, 0x3c, !PT ;  /* 0x0000000420027c12 */ /* 0x002fc8000f8e3cff */
[----:B------:R-:W-:Y:S01]  /*4650*/  SHF.L.U32 R2, R2, 0x1f, RZ ;  /* 0x0000001f02027819 */ /* 0x000fe200000006ff */
[----:B------:R-:W-:-:S07]  /*4660*/  IMAD.U32 R0, RZ, RZ, UR5 ;  /* 0x00000005ff007e24 */ /* 0x000fce000f8e00ff */
.L_x_78:
[----:B-1----:R1:W3:Y:S02]  /*4670*/  SYNCS.PHASECHK.TRANS64.TRYWAIT P0, [R0+URZ], R2 ;  /* 0x00000002000075a7 */ /* 0x0022e400080011ff */
[----:B---3--:R-:W-:Y:S05]  /*4680*/  @!P0 NANOSLEEP.SYNCS 0x989680 ;  /* 0x009896800000895d */ /* 0x008fea0003900000 */
[----:B------:R-:W3:Y:S02]  /*4690*/  @!P0 SYNCS.PHASECHK.TRANS64 P0, [R0+URZ], R2 ;  /* 0x00000002000085a7 */ /* 0x000ee400080010ff */
[----:B--23--:R-:W-:Y:S05]  /*46a0*/  @P0 EXIT ;  /* 0x000000000000094d */ /* 0x00cfea0003800000 */
[----:B------:R-:W-:Y:S05]  /*46b0*/  BRA `(.L_x_78) ;  /* 0xfffffffc00ec7947 */ /* 0x000fea000383ffff */
.L_x_66:
[----:B------:R-:W-:-:S06]  /*46c0*/  UISETP.GE.AND UP1, UPT, UR8, 0x4, UPT ;  /* 0x000000040800788c */ /* 0x000fcc000bf26270 */
[----:B------:R-:W-:-:S13]  /*46d0*/  PLOP3.LUT P0, PT, PT, PT, UP1, 0x80, 0x8 ;  /* 0x000000000008781c */ /* 0x000fda0003f0f018 */
[----:B------:R-:W-:Y:S05]  /*46e0*/  @!P0 EXIT ;  /* 0x000000000000894d */ /* 0x000fea0003800000 */
[----:B------:R-:W-:Y:S01]  /*46f0*/  BAR.SYNC.DEFER_BLOCKING 0x6, 0xa0 ;  /* 0x0182800000007b1d */ /* 0x000fe20000010000 */
[C---:B------:R-:W-:Y:S01]  /*4700*/  IMAD.SHL.U32 R3, R70.reuse, 0x20, RZ ;  /* 0x0000002046037824 */ /* 0x040fe200078e00ff */
[----:B------:R-:W-:Y:S01]  /*4710*/  SHF.R.U32.HI R4, RZ, 0x1, R70 ;  /* 0x00000001ff047819 */ /* 0x000fe20000011646 */
[C---:B------:R-:W-:Y:S01]  /*4720*/  IMAD.SHL.U32 R64, R70.reuse, 0x10, RZ ;  /* 0x0000001046407824 */ /* 0x040fe200078e00ff */
[C---:B------:R-:W-:Y:S01]  /*4730*/  LOP3.LUT P0, RZ, R70.reuse, 0x4, RZ, 0xc0, !PT ;  /* 0x0000000446ff7812 */ /* 0x040fe2000780c0ff */
[----:B------:R-:W-:Y:S01]  /*4740*/  IMAD.U32 R32, R70, 0x10000, RZ ;  /* 0x0001000046207824 */ /* 0x000fe200078e00ff */
[----:B------:R-:W-:Y:S02]  /*4750*/  UMOV UR48, 0x400 ;  /* 0x0000040000307882 */ /* 0x000fe40000000000 */
[----:B------:R-:W1:Y:S01]  /*4760*/  LDC R63, c[0x0][0x370] ;  /* 0x0000dc00ff3f7b82 */ /* 0x000e620000000800 */
[----:B------:R-:W-:Y:S01]  /*4770*/  ULEA UR48, UR37, UR48, 0x18 ;  /* 0x0000003025307291 */ /* 0x000fe2000f8ec0ff */
[----:B------:R-:W-:Y:S01]  /*4780*/  LOP3.LUT R2, R3, 0xc0, RZ, 0xc0, !PT ;  /* 0x000000c003027812 */ /* 0x000fe200078ec0ff */
[----:B------:R-:W-:Y:S01]  /*4790*/  IMAD.MOV.U32 R69, RZ, RZ, 0x10 ;  /* 0x00000010ff457424 */ /* 0x000fe200078e00ff */
[----:B------:R-:W-:Y:S01]  /*47a0*/  LOP3.LUT R64, R64, 0x600, RZ, 0xc0, !PT ;  /* 0x0000060040407812 */ /* 0x000fe200078ec0ff */
[----:B------:R-:W-:Y:S01]  /*47b0*/  IMAD.MOV.U32 R31, RZ, RZ, RZ ;  /* 0x000000ffff1f7224 */ /* 0x000fe200078e00ff */
[----:B------:R-:W-:Y:S01]  /*47c0*/  LOP3.LUT R4, R2, 0x8, R4, 0xf8, !PT ;  /* 0x0000000802047812 */ /* 0x000fe200078ef804 */
[----:B------:R-:W-:Y:S01]  /*47d0*/  IMAD.SHL.U32 R2, R70, 0x4, RZ ;  /* 0x0000000446027824 */ /* 0x000fe200078e00ff */
[----:B------:R-:W2:Y:S01]  /*47e0*/  LDC R28, c[0x0][0xb0c] ;  /* 0x0002c300ff1c7b82 */ /* 0x000ea20000000800 */
[--C-:B------:R-:W-:Y:S01]  /*47f0*/  LOP3.LUT R64, R64, 0x20, R3.reuse, 0xf8, !PT ;  /* 0x0000002040407812 */ /* 0x100fe200078ef803 */
[----:B------:R-:W-:Y:S01]  /*4800*/  IMAD.MOV.U32 R68, RZ, RZ, RZ ;  /* 0x000000ffff447224 */ /* 0x000fe200078e00ff */
[----:B------:R-:W-:Y:S01]  /*4810*/  LOP3.LUT R32, R32, 0x600000, RZ, 0xc0, !PT ;  /* 0x0060000020207812 */ /* 0x000fe200078ec0ff */
[----:B------:R-:W-:Y:S01]  /*4820*/  IMAD.MOV.U32 R73, RZ, RZ, RZ ;  /* 0x000000ffff497224 */ /* 0x000fe200078e00ff */
[----:B------:R-:W-:Y:S01]  /*4830*/  LOP3.LUT R2, R4, 0x18, R2, 0x78, !PT ;  /* 0x0000001804027812 */ /* 0x000fe200078e7802 */
[----:B------:R-:W-:Y:S01]  /*4840*/  IMAD.MOV.U32 R67, RZ, RZ, RZ ;  /* 0x000000ffff437224 */ /* 0x000fe200078e00ff */
[----:B------:R-:W-:Y:S01]  /*4850*/  LOP3.LUT R64, R64, 0x100, R3, 0xf8, !PT ;  /* 0x0000010040407812 */ /* 0x000fe200078ef803 */
[----:B------:R-:W4:Y:S01]  /*4860*/  LDC R61, c[0x0][0xb20] ;  /* 0x0002c800ff3d7b82 */ /* 0x000f220000000800 */
[----:B------:R-:W3:Y:S01]  /*4870*/  LDS R0, [UR48+0x120] ;  /* 0x00012030ff007984 */ /* 0x000ee20008000800 */
[----:B------:R-:W-:Y:S01]  /*4880*/  LOP3.LUT R70, R70, 0x60, RZ, 0xc0, !PT ;  /* 0x0000006046467812 */ /* 0x000fe200078ec0ff */
[----:B------:R-:W1:Y:S01]  /*4890*/  LDCU.64 UR54, c[0x0][0x348] ;  /* 0x00006900ff3677ac */ /* 0x000e620008000a00 */
[----:B------:R-:W-:-:S02]  /*48a0*/  LOP3.LUT R64, R64, R2, RZ, 0xfc, !PT ;  /* 0x0000000240407212 */ /* 0x000fc400078efcff */
[----:B------:R-:W-:Y:S01]  /*48b0*/  SEL R69, R69, 0xfffffff0, !P0 ;  /* 0xfffffff045457807 */ /* 0x000fe20004000000 */
[----:B------:R-:W1:Y:S01]  /*48c0*/  LDCU.64 UR38, c[0x0][0x888] ;  /* 0x00011100ff2677ac */ /* 0x000e620008000a00 */
[----:B------:R-:W1:Y:S01]  /*48d0*/  LDC R27, c[0x0][0xb30] ;  /* 0x0002cc00ff1b7b82 */ /* 0x000e620000000800 */
[----:B------:R-:W1:Y:S01]  /*48e0*/  LDCU.64 UR44, c[0x0][0x890] ;  /* 0x00011200ff2c77ac */ /* 0x000e620008000a00 */
[----:B------:R-:W-:-:S06]  /*48f0*/  UMOV UR51, 0x1 ;  /* 0x0000000100337882 */ /* 0x000fcc0000000000 */
[----:B------:R-:W1:Y:S01]  /*4900*/  LDC.64 R56, c[0x0][0xb10] ;  /* 0x0002c400ff387b82 */ /* 0x000e620000000a00 */
[----:B------:R-:W-:Y:S01]  /*4910*/  UMOV UR56, URZ ;  /* 0x000000ff00387c82 */ /* 0x000fe20008000000 */
[----:B------:R-:W-:Y:S01]  /*4920*/  UIADD3 UR52, UPT, UPT, UR48, 0x200, URZ ;  /* 0x0000020030347890 */ /* 0x000fe2000fffe0ff */
[----:B------:R-:W-:Y:S01]  /*4930*/  UMOV UR50, URZ ;  /* 0x000000ff00327c82 */ /* 0x000fe20008000000 */
[----:B------:R-:W-:-:S04]  /*4940*/  UMOV UR49, URZ ;  /* 0x000000ff00317c82 */ /* 0x000fc80008000000 */
[----:B------:R-:W1:Y:S08]  /*4950*/  LDC.64 R24, c[0x0][0xb18] ;  /* 0x0002c600ff187b82 */ /* 0x000e700000000a00 */
[----:B------:R-:W1:Y:S08]  /*4960*/  LDC.64 R22, c[0x0][0xb28] ;  /* 0x0002ca00ff167b82 */ /* 0x000e700000000a00 */
[----:B------:R-:W1:Y:S01]  /*4970*/  LDC.64 R54, c[0x0][0x8b0] ;  /* 0x00022c00ff367b82 */ /* 0x000e620000000a00 */
[----:B---3--:R-:W-:-:S07]  /*4980*/  IMAD.IADD R32, R0, 0x1, R32 ;  /* 0x0000000100207824 */ /* 0x008fce00078e0220 */
[----:B------:R-:W3:Y:S08]  /*4990*/  LDC.64 R52, c[0x0][0x8a8] ;  /* 0x00022a00ff347b82 */ /* 0x000ef00000000a00 */
[----:B--2-4-:R-:W1:Y:S02]  /*49a0*/  LDC R62, c[0x0][0x374] ;  /* 0x0000dd00ff3e7b82 */ /* 0x014e640000000800 */
.L_x_109:
[----:B------:R-:W-:Y:S02]  /*49b0*/  LEA R0, R73, UR48, 0x3 ;  /* 0x0000003049007c11 */ /* 0x000fe4000f8e18ff */
[----:B------:R-:W-:Y:S02]  /*49c0*/  SHF.L.U32 R2, R67, 0x1f, RZ ;  /* 0x0000001f43027819 */ /* 0x000fe400000006ff */
[----:B-1----:R-:W-:Y:S02]  /*49d0*/  LEA R16, R73, UR48, 0x4 ;  /* 0x0000003049107c11 */ /* 0x002fe4000f8e20ff */
[----:B------:R-:W2:Y:S02]  /*49e0*/  SYNCS.PHASECHK.TRANS64.TRYWAIT P0, [R0+URZ+0x70], R2 ;  /* 0x00007002000075a7 */ /* 0x000ea400080011ff */
[----:B--2---:R-:W-:Y:S05]  /*49f0*/  @!P0 BRA `(.L_x_79) ;  /* 0x0000002800848947 */ /* 0x004fea0003800000 */
.L_x_149:
[----:B------:R-:W4:Y:S01]  /*4a00*/  LDC.64 R10, c[0x0][0xb10] ;  /* 0x0002c400ff0a7b82 */ /* 0x000f220000000a00 */
[----:B------:R-:W3:Y:S01]  /*4a10*/  LDS.128 R16, [R16+0x100] ;  /* 0x0001000010107984 */ /* 0x000ee20000000c00 */
[----:B-1----:R-:W-:Y:S01]  /*4a20*/  ISETP.NE.AND P1, PT, R27, 0x1, PT ;  /* 0x000000011b00780c */ /* 0x002fe20003f25270 */
[----:B--2---:R-:W-:Y:S01]  /*4a30*/  VIADD R0, R0, 0x80 ;  /* 0x0000008000007836 */ /* 0x004fe20000000000 */
[----:B------:R-:W-:Y:S04]  /*4a40*/  ISETP.GE.AND P0, PT, R26, 0x1, PT ;  /* 0x000000011a00780c */ /* 0x000fe80003f06270 */
[----:B------:R-:W1:Y:S01]  /*4a50*/  LDC.64 R8, c[0x0][0xb18] ;  /* 0x0002c600ff087b82 */ /* 0x000e620000000a00 */
[----:B------:R-:W-:Y:S01]  /*4a60*/  PRMT R0, RZ, 0x654, R0 ;  /* 0x00000654ff007816 */ /* 0x000fe20000000000 */
[----:B------:R-:W-:Y:S01]  /*4a70*/  @!PT LDS RZ, [RZ] ;  /* 0x00000000fffff984 */ /* 0x000fe20000000800 */
[----:B------:R-:W-:Y:S01]  /*4a80*/  @!PT LDS RZ, [RZ] ;  /* 0x00000000fffff984 */ /* 0x000fe20000000800 */
[----:B------:R-:W-:Y:S01]  /*4a90*/  @!PT LDS RZ, [RZ] ;  /* 0x00000000fffff984 */ /* 0x000fe20000000800 */
[----:B------:R-:W-:Y:S01]  /*4aa0*/  @!PT LDS RZ, [RZ] ;  /* 0x00000000fffff984 */ /* 0x000fe20000000800 */
[----:B------:R2:W-:Y:S06]  /*4ab0*/  MEMBAR.ALL.CTA ;  /* 0x0000000000007992 */ /* 0x0005ec0000008000 */
[----:B--2---:R-:W2:Y:S01]  /*4ac0*/  FENCE.VIEW.ASYNC.S ;  /* 0x00000000000073c6 */ /* 0x004ea20000000000 */
[----:B------:R-:W1:Y:S08]  /*4ad0*/  @!P1 LDC R12, c[0x0][0xb20] ;  /* 0x0002c800ff0c9b82 */ /* 0x000e700000000800 */
[----:B------:R-:W1:Y:S01]  /*4ae0*/  @!P1 LDC R7, c[0x0][0xb0c] ;  /* 0x0002c300ff079b82 */ /* 0x000e620000000800 */
[----:B--2---:R2:W-:Y:S01]  /*4af0*/  SYNCS.ARRIVE.TRANS64.RED.A1T0 RZ, [R0+URZ], RZ ;  /* 0x000000ff00ff79a7 */ /* 0x0045e200081004ff */
[----:B---3--:R-:W-:Y:S04]  /*4b00*/  LOP3.LUT P4, RZ, R18, 0x1, RZ, 0xc0, !PT ;  /* 0x0000000112ff7812 */ /* 0x008fe8000788c0ff */
[----:B------:R-:W-:Y:S09]  /*4b10*/  P2R R71, PR, RZ, 0x10 ;  /* 0x00000010ff477803 */ /* 0x000ff20000000000 */
[----:B------:R-:W-:Y:S02]  /*4b20*/  @P4 MOV R30, R16 ;  /* 0x00000010001e4202 */ /* 0x000fe40000000f00 */
[----:B------:R-:W-:Y:S01]  /*4b30*/  @P4 LOP3.LUT R29, R17, 0xffff, RZ, 0xc0, !PT ;  /* 0x0000ffff111d4812 */ /* 0x000fe200078ec0ff */
[----:B--2-4-:R-:W-:Y:S06]  /*4b40*/  @!P0 BRA `(.L_x_80) ;  /* 0x0000000000a48947 */ /* 0x014fec0003800000 */
[----:B------:R-:W-:Y:S01]  /*4b50*/  IMAD.HI.U32 R0, R62, R25, RZ ;  /* 0x000000193e007227 */ /* 0x000fe200078e00ff */
[----:B------:R-:W-:Y:S02]  /*4b60*/  ISETP.NE.AND P0, PT, R24, 0x1, PT ;  /* 0x000000011800780c */ /* 0x000fe40003f05270 */
[----:B------:R-:W-:Y:S01]  /*4b70*/  ISETP.NE.AND P2, PT, R26, 0x1, PT ;  /* 0x000000011a00780c */ /* 0x000fe20003f45270 */
[----:B------:R-:W-:Y:S01]  /*4b80*/  IMAD.HI.U32 R4, R63, R56, RZ ;  /* 0x000000383f047227 */ /* 0x000fe200078e00ff */
[----:B------:R-:W-:Y:S02]  /*4b90*/  SHF.R.U32.HI R0, RZ, R61, R0 ;  /* 0x0000003dff007219 */ /* 0x000fe40000011600 */
[----:B------:R-:W-:Y:S01]  /*4ba0*/  ISETP.NE.AND P3, PT, R28, 0x1, PT ;  /* 0x000000011c00780c */ /* 0x000fe20003f65270 */
[----:B------:R-:W-:Y:S01]  /*4bb0*/  IMAD.HI.U32 R6, R29, R25, RZ ;  /* 0x000000191d067227 */ /* 0x000fe200078e00ff */
[-C--:B------:R-:W-:Y:S02]  /*4bc0*/  SHF.R.U32.HI R4, RZ, R57.reuse, R4 ;  /* 0x00000039ff047219 */ /* 0x080fe40000011604 */
[----:B------:R-:W-:Y:S01]  /*4bd0*/  SEL R0, R62, R0, !P0 ;  /* 0x000000003e007207 */ /* 0x000fe20004000000 */
[----:B------:R-:W-:Y:S01]  /*4be0*/  IMAD.HI.U32 R5, R30, R56, RZ ;  /* 0x000000381e057227 */ /* 0x000fe200078e00ff */
[----:B------:R-:W-:Y:S03]  /*4bf0*/  SEL R4, R63, R4, !P3 ;  /* 0x000000043f047207 */ /* 0x000fe60005800000 */
[-C--:B------:R-:W-:Y:S01]  /*4c00*/  IMAD.HI.U32 R3, R0, R22.reuse, RZ ;  /* 0x0000001600037227 */ /* 0x080fe200078e00ff */
[----:B------:R-:W-:Y:S03]  /*4c10*/  SHF.R.U32.HI R5, RZ, R57, R5 ;  /* 0x00000039ff057219 */ /* 0x000fe60000011605 */
[----:B------:R-:W-:Y:S01]  /*4c20*/  IMAD.HI.U32 R2, R4, R22, RZ ;  /* 0x0000001604027227 */ /* 0x000fe200078e00ff */
[----:B------:R-:W-:Y:S02]  /*4c30*/  @P2 SHF.R.U32.HI R0, RZ, R23, R3 ;  /* 0x00000017ff002219 */ /* 0x000fe40000011603 */
[----:B------:R-:W-:Y:S02]  /*4c40*/  SHF.R.U32.HI R3, RZ, R61, R6 ;  /* 0x0000003dff037219 */ /* 0x000fe40000011606 */
[----:B------:R-:W-:Y:S01]  /*4c50*/  @P2 SHF.R.U32.HI R4, RZ, R23, R2 ;  /* 0x00000017ff042219 */ /* 0x000fe20000011602 */
[----:B------:R-:W-:Y:S01]  /*4c60*/  IMAD R0, R26, R0, RZ ;  /* 0x000000001a007224 */ /* 0x000fe200078e02ff */
[----:B------:R-:W-:Y:S02]  /*4c70*/  SEL R3, R29, R3, !P0 ;  /* 0x000000031d037207 */ /* 0x000fe40004000000 */
[----:B------:R-:W-:Y:S01]  /*4c80*/  SEL R2, R30, R5, !P3 ;  /* 0x000000051e027207 */ /* 0x000fe20005800000 */
[----:B------:R-:W-:Y:S01]  /*4c90*/  IMAD R5, R26, R4, RZ ;  /* 0x000000041a057224 */ /* 0x000fe200078e02ff */
[C---:B------:R-:W-:Y:S01]  /*4ca0*/  ISETP.GE.AND P0, PT, R3.reuse, R0, PT ;  /* 0x000000000300720c */ /* 0x040fe20003f06270 */
[C---:B------:R-:W-:Y:S03]  /*4cb0*/  IMAD.HI.U32 R0, R3.reuse, R22, RZ ;  /* 0x0000001603007227 */ /* 0x040fe600078e00ff */
[C---:B------:R-:W-:Y:S02]  /*4cc0*/  ISETP.GE.OR P0, PT, R2.reuse, R5, P0 ;  /* 0x000000050200720c */ /* 0x040fe40000706670 */
[----:B------:R-:W-:Y:S04]  /*4cd0*/  SHF.R.U32.HI R0, RZ, R23, R0 ;  /* 0x00000017ff007219 */ /* 0x000fe80000011600 */
[C---:B------:R-:W-:Y:S05]  /*4ce0*/  SEL R6, R3.reuse, R0, !P2 ;  /* 0x0000000003067207 */ /* 0x040fea0005000000 */
        /* <DEDUP_REMOVED lines=14> */
[----:B------:R-:W-:Y:S07]  /*4dd0*/  IMAD R29, R3, R24, R29 ;  /* 0x00000018031d7224 */ /* 0x000fee00078e021d */
.L_x_80:
[----:B-1----:R-:W-:Y:S01]  /*4de0*/  @!P1 ISETP.NE.AND P0, PT, R8, 0x1, PT ;  /* 0x000000010800980c */ /* 0x002fe20003f05270 */
[----:B------:R-:W-:Y:S01]  /*4df0*/  @!P1 IMAD.HI.U32 R0, R30, R10, RZ ;  /* 0x0000000a1e009227 */ /* 0x000fe200078e00ff */
[----:B------:R-:W-:Y:S01]  /*4e00*/  @!P1 ISETP.NE.AND P2, PT, R7, 0x1, PT ;  /* 0x000000010700980c */ /* 0x000fe20003f45270 */
[----:B------:R-:W-:Y:S01]  /*4e10*/  ULOP3.LUT UP0, URZ, UR52, 0x1b0, URZ, 0xc0, !UPT ;  /* 0x000001b034ff7892 */ /* 0x000fe2000f80c0ff */
[----:B------:R-:W-:Y:S01]  /*4e20*/  R2UR UR42, R21 ;  /* 0x00000000152a72ca */ /* 0x000fe200000e0000 */
[----:B------:R-:W-:Y:S01]  /*4e30*/  @!P1 IMAD.HI.U32 R2, R29, R9, RZ ;  /* 0x000000091d029227 */ /* 0x000fe200078e00ff */
[----:B------:R-:W-:Y:S02]  /*4e40*/  @!P1 SHF.R.U32.HI R0, RZ, R11, R0 ;  /* 0x0000000bff009219 */ /* 0x000fe40000011600 */
[----:B------:R-:W-:Y:S01]  /*4e50*/  R2UR UR41, R20 ;  /* 0x00000000142972ca */ /* 0x000fe200000e0000 */
[----:B------:R-:W-:Y:S01]  /*4e60*/  VIADD R73, R73, 0x1 ;  /* 0x0000000149497836 */ /* 0x000fe20000000000 */
[----:B------:R-:W-:Y:S02]  /*4e70*/  @!P1 SHF.R.U32.HI R2, RZ, R12, R2 ;  /* 0x0000000cff029219 */ /* 0x000fe40000011602 */
[----:B------:R-:W-:Y:S02]  /*4e80*/  @!P1 SEL R3, R30, R0, !P2 ;  /* 0x000000001e039207 */ /* 0x000fe40005000000 */
[----:B------:R-:W-:Y:S02]  /*4e90*/  @!P1 SEL R2, R29, R2, !P0 ;  /* 0x000000021d029207 */ /* 0x000fe40004000000 */
[----:B------:R-:W-:Y:S01]  /*4ea0*/  @P4 SHF.R.U32.HI R66, RZ, 0x10, R17 ;  /* 0x00000010ff424819 */ /* 0x000fe20000011611 */
[----:B------:R-:W-:Y:S02]  /*4eb0*/  USHF.L.U32 UR42, UR42, 0x6, URZ ;  /* 0x000000062a2a7899 */ /* 0x000fe400080006ff */
[----:B------:R-:W-:Y:S02]  /*4ec0*/  @!P1 IMAD.IADD R0, R2, 0x1, -R3 ;  /* 0x0000000102009824 */ /* 0x000fe400078e0a03 */
[----:B------:R-:W-:Y:S01]  /*4ed0*/  @!P1 IMAD.IADD R2, R3, 0x1, -R2 ;  /* 0x0000000103029824 */ /* 0x000fe200078e0a02 */
[----:B------:R-:W-:Y:S01]  /*4ee0*/  USHF.L.U32 UR41, UR41, 0x6, URZ ;  /* 0x0000000629297899 */ /* 0x000fe200080006ff */
[----:B------:R-:W-:Y:S02]  /*4ef0*/  @!P1 IMAD R30, R0, R7, R30 ;  /* 0x00000007001e9224 */ /* 0x000fe400078e021e */
[----:B------:R-:W-:Y:S01]  /*4f00*/  @!P1 IMAD R29, R2, R8, R29 ;  /* 0x00000008021d9224 */ /* 0x000fe200078e021d */
[----:B------:R-:W-:Y:S08]  /*4f10*/  BRA.U !UP0, `(.L_x_81) ;  /* 0x00000001087c7547 */ /* 0x000ff0000b800000 */
[----:B------:R-:W1:Y:S01]  /*4f20*/  LDCU.64 UR8, c[0x4][0x80] ;  /* 0x01001000ff0877ac */ /* 0x000e620008000a00 */
[----:B------:R-:W-:Y:S01]  /*4f30*/  MOV R2, 0x0 ;  /* 0x0000000000027802 */ /* 0x000fe20000000f00 */
[----:B------:R-:W-:Y:S02]  /*4f40*/  HFMA2 R12, -RZ, RZ, 0, 5.9604644775390625e-08 ;  /* 0x00000001ff0c7431 */ /* 0x000fe400000001ff */
[----:B------:R-:W-:Y:S01]  /*4f50*/  IMAD.MOV.U32 R8, RZ, RZ, 0x70 ;  /* 0x00000070ff087424 */ /* 0x000fe200078e00ff */
[----:B------:R2:W3:Y:S01]  /*4f60*/  LDC.64 R14, c[0x4][R2] ;  /* 0x01000000020e7b82 */ /* 0x0004e20000000a00 */
[----:B------:R-:W4:Y:S01]  /*4f70*/  LDCU.64 UR6, c[0x4][0x88] ;  /* 0x01001100ff0677ac */ /* 0x000f220008000a00 */
[----:B------:R-:W-:Y:S01]  /*4f80*/  IMAD.MOV.U32 R13, RZ, RZ, RZ ;  /* 0x000000ffff0d7224 */ /* 0x000fe200078e00ff */
[----:B------:R-:W2:Y:S01]  /*4f90*/  LDCU.64 UR4, c[0x4][0x8] ;  /* 0x01000100ff0477ac */ /* 0x000ea20008000a00 */
[----:B-1----:R-:W-:Y:S01]  /*4fa0*/  MOV R5, UR9 ;  /* 0x0000000900057c02 */ /* 0x002fe20008000f00 */
[----:B------:R-:W-:Y:S01]  /*4fb0*/  IMAD.U32 R4, RZ, RZ, UR8 ;  /* 0x00000008ff047e24 */ /* 0x000fe2000f8e00ff */
[----:B----4-:R-:W-:Y:S01]  /*4fc0*/  MOV R7, UR7 ;  /* 0x0000000700077c02 */ /* 0x010fe20008000f00 */
[----:B------:R-:W-:Y:S01]  /*4fd0*/  IMAD.U32 R6, RZ, RZ, UR6 ;  /* 0x00000006ff067e24 */ /* 0x000fe2000f8e00ff */
[----:B--2---:R-:W-:Y:S01]  /*4fe0*/  MOV R11, UR5 ;  /* 0x00000005000b7c02 */ /* 0x004fe20008000f00 */
[----:B------:R-:W-:Y:S02]  /*4ff0*/  IMAD.U32 R10, RZ, RZ, UR4 ;  /* 0x00000004ff0a7e24 */ /* 0x000fe4000f8e00ff */
[----:B------:R-:W-:Y:S07]  /*5000*/  LEPC R20, `(.L_x_82) ;  /* 0x000000001014794e */ /* 0x000fee0000000000 */
[----:B---3-5:R-:W-:Y:S05]  /*5010*/  CALL.ABS.NOINC R14 ;  /* 0x000000000e007343 */ /* 0x028fea0003c00000 */
.L_x_82:
[----:B------:R-:W1:Y:S01]  /*5020*/  LDCU.64 UR8, c[0x4][0x80] ;  /* 0x01001000ff0877ac */ /* 0x000e620008000a00 */
[----:B------:R-:W2:Y:S01]  /*5030*/  LDC.64 R2, c[0x4][R2] ;  /* 0x0100000002027b82 */ /* 0x000ea20000000a00 */
[----:B------:R-:W-:Y:S02]  /*5040*/  HFMA2 R12, -RZ, RZ, 0, 5.9604644775390625e-08 ;  /* 0x00000001ff0c7431 */ /* 0x000fe400000001ff */
[----:B------:R-:W-:Y:S02]  /*5050*/  IMAD.MOV.U32 R8, RZ, RZ, 0x70 ;  /* 0x00000070ff087424 */ /* 0x000fe400078e00ff */
[----:B------:R-:W-:Y:S01]  /*5060*/  IMAD.MOV.U32 R13, RZ, RZ, RZ ;  /* 0x000000ffff0d7224 */ /* 0x000fe200078e00ff */
[----:B------:R-:W3:Y:S01]  /*5070*/  LDCU.64 UR6, c[0x4][0x88] ;  /* 0x01001100ff0677ac */ /* 0x000ee20008000a00 */
[----:B------:R-:W4:Y:S01]  /*5080*/  LDCU.64 UR4, c[0x4][0x8] ;  /* 0x01000100ff0477ac */ /* 0x000f220008000a00 */
[----:B-1----:R-:W-:Y:S02]  /*5090*/  MOV R4, UR8 ;  /* 0x0000000800047c02 */ /* 0x002fe40008000f00 */
[----:B------:R-:W-:Y:S02]  /*50a0*/  MOV R5, UR9 ;  /* 0x0000000900057c02 */ /* 0x000fe40008000f00 */
[----:B---3--:R-:W-:Y:S01]  /*50b0*/  MOV R7, UR7 ;  /* 0x0000000700077c02 */ /* 0x008fe20008000f00 */
[----:B------:R-:W-:Y:S01]  /*50c0*/  IMAD.U32 R6, RZ, RZ, UR6 ;  /* 0x00000006ff067e24 */ /* 0x000fe2000f8e00ff */
[----:B----4-:R-:W-:Y:S01]  /*50d0*/  MOV R11, UR5 ;  /* 0x00000005000b7c02 */ /* 0x010fe20008000f00 */
[----:B------:R-:W-:Y:S02]  /*50e0*/  IMAD.U32 R10, RZ, RZ, UR4 ;  /* 0x00000004ff0a7e24 */ /* 0x000fe4000f8e00ff */
[----:B------:R-:W-:Y:S07]  /*50f0*/  LEPC R20, `(.L_x_81) ;  /* 0x000000001014794e */ /* 0x000fee0000000000 */
[----:B--2---:R-:W-:Y:S05]  /*5100*/  CALL.ABS.NOINC R2 ;  /* 0x0000000002007343 */ /* 0x004fea0003c00000 */
.L_x_81:
[----:B------:R-:W-:Y:S01]  /*5110*/  ISETP.NE.U32.AND P4, PT, R54, RZ, PT ;  /* 0x000000ff3600720c */ /* 0x000fe20003f85070 */
[----:B------:R-:W-:Y:S01]  /*5120*/  UISETP.NE.AND UP2, UPT, UR53, URZ, UPT ;  /* 0x000000ff3500728c */ /* 0x000fe2000bf45270 */
[----:B------:R-:W-:Y:S01]  /*5130*/  ISETP.NE.U32.AND P2, PT, RZ, UR38, PT ;  /* 0x00000026ff007c0c */ /* 0x000fe2000bf45070 */
[----:B------:R-:W-:Y:S01]  /*5140*/  UISETP.NE.U32.AND UP1, UPT, UR44, URZ, UPT ;  /* 0x000000ff2c00728c */ /* 0x000fe2000bf25070 */
[----:B------:R-:W-:Y:S01]  /*5150*/  ISETP.NE.AND.EX P4, PT, R55, RZ, PT, P4 ;  /* 0x000000ff3700720c */ /* 0x000fe20003f85340 */
[----:B------:R-:W-:Y:S01]  /*5160*/  UPLOP3.LUT UP0, UPT, UPT, UPT, UPT, 0x40, 0x4 ;  /* 0x000000000004789c */ /* 0x000fe20003f0e870 */
[----:B------:R-:W-:Y:S01]  /*5170*/  ISETP.NE.AND.EX P2, PT, RZ, UR39, PT, P2 ;  /* 0x00000027ff007c0c */ /* 0x000fe2000bf45320 */
[----:B------:R-:W-:Y:S01]  /*5180*/  UISETP.NE.AND.EX UP1, UPT, UR45, URZ, UPT, UP1 ;  /* 0x000000ff2d00728c */ /* 0x000fe2000bf25310 */
[----:B------:R-:W-:Y:S04]  /*5190*/  PLOP3.LUT P1, PT, PT, PT, UP2, 0x80, 0x8 ;  /* 0x000000000008781c */ /* 0x000fe80003f2f028 */
[----:B------:R-:W-:Y:S06]  /*51a0*/  @UP2 UPLOP3.LUT UP0, UPT, UPT, UPT, UP1, 0x80, 0x8 ;  /* 0x000000000008289c */ /* 0x000fec0003f0f010 */
[----:B------:R-:W-:Y:S01]  /*51b0*/  PLOP3.LUT P0, PT, PT, PT, UP0, 0x80, 0x8 ;  /* 0x000000000008781c */ /* 0x000fe20003f0f008 */
[----:B------:R-:W-:Y:S01]  /*51c0*/  @!UPT UIADD3 URZ, UPT, UPT, URZ, URZ, URZ ;  /* 0x000000fffffff290 */ /* 0x000fe2000fffe0ff */
[----:B------:R-:W-:Y:S11]  /*51d0*/  BRA.U !UP1, `(.L_x_83) ;  /* 0x0000000109387547 */ /* 0x000ff6000b800000 */
[----:B------:R-:W-:Y:S01]  /*51e0*/  UISETP.NE.U32.AND UP0, UPT, UR38, URZ, UPT ;  /* 0x000000ff2600728c */ /* 0x000fe2000bf05070 */
[----:B------:R-:W-:Y:S02]  /*51f0*/  HFMA2 R0, -RZ, RZ, 0, 5.9604644775390625e-08 ;  /* 0x00000001ff007431 */ /* 0x000fe400000001ff */
[----:B------:R-:W-:Y:S01]  /*5200*/  IMAD.MOV.U32 R60, RZ, RZ, 0x1 ;  /* 0x00000001ff3c7424 */ /* 0x000fe200078e00ff */
[----:B------:R-:W-:Y:S06]  /*5210*/  UISETP.NE.AND.EX UP0, UPT, UR39, URZ, UPT, UP0 ;  /* 0x000000ff2700728c */ /* 0x000fec000bf05300 */
[----:B------:R-:W-:Y:S05]  /*5220*/  PLOP3.LUT P3, PT, PT, PT, UP0, 0x80, 0x8 ;  /* 0x000000000008781c */ /* 0x000fea0003f6f008 */
[----:B------:R-:W1:Y:S01]  /*5230*/  @UP0 LDCU.64 UR6, c[0x0][0x888] ;  /* 0x00011100ff0607ac */ /* 0x000e620008000a00 */
[----:B------:R-:W-:Y:S07]  /*5240*/  @UP0 UIMAD UR4, UR36, UR44, URZ ;  /* 0x0000002c240402a4 */ /* 0x000fee000f8e02ff */
[----:B------:R-:W-:Y:S01]  /*5250*/  @!P3 PRMT R60, R0, 0x7610, R60 ;  /* 0x00007610003cb816 */ /* 0x000fe2000000003c */
[----:B-1----:R-:W-:Y:S03]  /*5260*/  @UP0 UIMAD.WIDE UR6, UR4, 0x4, UR6 ;  /* 0x00000004040608a5 */ /* 0x002fe6000f8e0206 */
[----:B------:R-:W1:Y:S03]  /*5270*/  @!UP0 LDCU UR4, c[0x0][0x880] ;  /* 0x00011000ff0487ac */ /* 0x000e660008000800 */
[----:B------:R-:W-:Y:S01]  /*5280*/  IMAD.U32 R2, RZ, RZ, UR6 ;  /* 0x00000006ff027e24 */ /* 0x000fe2000f8e00ff */
[----:B------:R-:W-:Y:S05]  /*5290*/  MOV R3, UR7 ;  /* 0x0000000700037c02 */ /* 0x000fea0008000f00 */
[----:B-----5:R2:W5:Y:S02]  /*52a0*/  @P3 LDG.E R35, desc[UR46][R2.64] ;  /* 0x0000002e02233981 */ /* 0x020564000c1e1900 */
[----:B-12---:R-:W-:Y:S02]  /*52b0*/  @!P3 IMAD.U32 R35, RZ, RZ, UR4 ;  /* 0x00000004ff23be24 */ /* 0x006fe4000f8e00ff */
.L_x_83:
[----:B------:R-:W-:Y:S05]  /*52c0*/  @!P4 BRA `(.L_x_84) ;  /* 0x000000000020c947 */ /* 0x000fea0003800000 */
[----:B------:R-:W-:Y:S04]  /*52d0*/  ISETP.NE.U32.AND P3, PT, R52, RZ, PT ;  /* 0x000000ff3400720c */ /* 0x000fe80003f65070 */
[----:B------:R-:W-:Y:S11]  /*52e0*/  ISETP.NE.AND.EX P3, PT, R53, RZ, PT, P3 ;  /* 0x000000ff3500720c */ /* 0x000ff60003f65330 */
[----:B------:R-:W-:Y:S02]  /*52f0*/  @!UPT UIADD3 URZ, UPT, UPT, URZ, URZ, URZ ;  /* 0x000000fffffff290 */ /* 0x000fe4000fffe0ff */
[----:B------:R-:W1:Y:S01]  /*5300*/  @P3 LDC.64 R2, c[0x0][0x8a8] ;  /* 0x00022a00ff023b82 */ /* 0x000e620000000a00 */
[----:B------:R-:W-:Y:S04]  /*5310*/  @P3 IMAD R0, R54, UR36, RZ ;  /* 0x0000002436003c24 */ /* 0x000fe8000f8e02ff */
[----:B-1----:R-:W-:Y:S05]  /*5320*/  @P3 IMAD.WIDE R2, R0, 0x4, R2 ;  /* 0x0000000400023825 */ /* 0x002fea00078e0202 */
[----:B-----5:R1:W5:Y:S02]  /*5330*/  @P3 LDG.E R33, desc[UR46][R2.64] ;  /* 0x0000002e02213981 */ /* 0x020364000c1e1900 */
[----:B-1----:R-:W2:Y:S02]  /*5340*/  @!P3 LDC R33, c[0x0][0x8a0] ;  /* 0x00022800ff21bb82 */ /* 0x002ea40000000800 */
.L_x_84:
[----:B-----5:R-:W-:Y:S01]  /*5350*/  FSETP.NEU.AND P3, PT, R35, RZ, PT ;  /* 0x000000ff2300720b */ /* 0x020fe20003f6d000 */
[----:B------:R-:W-:Y:S01]  /*5360*/  IMAD.U32 R2, RZ, RZ, UR56 ;  /* 0x00000038ff027e24 */ /* 0x000fe2000f8e00ff */
[----:B------:R-:W-:Y:S01]  /*5370*/  SEL R5, RZ, 0xffffffff, P2 ;  /* 0xffffffffff057807 */ /* 0x000fe20001000000 */
[----:B------:R-:W-:Y:S01]  /*5380*/  ULOP3.LUT UR4, UR51, 0x1, URZ, 0x3c, !UPT ;  /* 0x0000000133047892 */ /* 0x000fe2000f8e3cff */
[----:B------:R-:W-:Y:S01]  /*5390*/  @P1 LOP3.LUT P2, RZ, R60, 0xff, RZ, 0xc0, !PT ;  /* 0x000000ff3cff1812 */ /* 0x000fe2000784c0ff */
[----:B------:R-:W-:Y:S01]  /*53a0*/  BSSY B1, `(.L_x_85) ;  /* 0x000003d000017945 */ /* 0x000fe20003800000 */
[----:B------:R-:W-:Y:S01]  /*53b0*/  @P1 SEL R0, RZ, 0xffffffff, P3 ;  /* 0xffffffffff001807 */ /* 0x000fe20001800000 */
[----:B------:R-:W-:Y:S01]  /*53c0*/  IMAD.MOV.U32 R47, RZ, RZ, 0x1 ;  /* 0x00000001ff2f7424 */ /* 0x000fe200078e00ff */
[----:B------:R-:W-:Y:S01]  /*53d0*/  LEA R2, R2, UR48, 0x3 ;  /* 0x0000003002027c11 */ /* 0x000fe2000f8e18ff */
[----:B------:R-:W-:Y:S01]  /*53e0*/  IMAD.U32 R45, RZ, RZ, UR4 ;  /* 0x00000004ff2d7e24 */ /* 0x000fe2000f8e00ff */
[----:B------:R-:W-:Y:S01]  /*53f0*/  @P0 SEL R0, R5, R0, !P2 ;  /* 0x0000000005000207 */ /* 0x000fe20005000000 */
[----:B------:R-:W-:Y:S01]  /*5400*/  IMAD.U32 R46, RZ, RZ, UR56 ;  /* 0x00000038ff2e7e24 */ /* 0x000fe2000f8e00ff */
[C---:B------:R-:W-:Y:S02]  /*5410*/  LEA R44, R31.reuse, UR48, 0x3 ;  /* 0x000000301f2c7c11 */ /* 0x040fe4000f8e18ff */
[----:B------:R-:W-:Y:S02]  /*5420*/  CS2R R50, SRZ ;  /* 0x0000000000327805 */ /* 0x000fe4000001ff00 */
[----:B------:R-:W-:Y:S02]  /*5430*/  @P1 LOP3.LUT R0, R0, 0x1, RZ, 0xc0, !PT ;  /* 0x0000000100001812 */ /* 0x000fe400078ec0ff */
[----:B------:R-:W-:Y:S02]  /*5440*/  CS2R R48, SRZ ;  /* 0x0000000000307805 */ /* 0x000fe4000001ff00 */
[----:B------:R-:W-:Y:S02]  /*5450*/  SHF.L.U32 R3, R68, 0x1f, RZ ;  /* 0x0000001f44037819 */ /* 0x000fe400000006ff */
[----:B------:R-:W-:Y:S02]  /*5460*/  CS2R R42, SRZ ;  /* 0x00000000002a7805 */ /* 0x000fe4000001ff00 */
[----:B------:R-:W-:Y:S02]  /*5470*/  ISETP.NE.U32.OR P5, PT, R0, 0x1, !P1 ;  /* 0x000000010000780c */ /* 0x000fe40004fa5470 */
[----:B------:R-:W-:Y:S02]  /*5480*/  CS2R R40, SRZ ;  /* 0x0000000000287805 */ /* 0x000fe4000001ff00 */
[----:B------:R-:W-:Y:S02]  /*5490*/  PLOP3.LUT P2, PT, PT, PT, UP1, 0x80, 0x8 ;  /* 0x000000000008781c */ /* 0x000fe40003f4f018 */
[----:B------:R-:W-:Y:S02]  /*54a0*/  LEA.HI R34, R31, R31, RZ, 0x1 ;  /* 0x0000001f1f227211 */ /* 0x000fe400078f08ff */
[----:B------:R-:W-:Y:S02]  /*54b0*/  LOP3.LUT P4, R72, R60, 0xff, RZ, 0xc0, !PT ;  /* 0x000000ff3c487812 */ /* 0x000fe4000788c0ff */
[----:B------:R-:W-:Y:S02]  /*54c0*/  SEL R4, RZ, 0xffffffff, P3 ;  /* 0xffffffffff047807 */ /* 0x000fe40001800000 */
[----:B------:R-:W-:Y:S02]  /*54d0*/  P2R R74, PR, RZ, 0x20 ;  /* 0x00000020ff4a7803 */ /* 0x000fe40000000000 */
[----:B------:R-:W-:Y:S03]  /*54e0*/  @P5 SHF.L.U32 R0, R45, 0x1f, RZ ;  /* 0x0000001f2d005819 */ /* 0x000fe600000006ff */
[----:B------:R-:W-:Y:S01]  /*54f0*/  @P2 SEL R4, R5, R4, !P4 ;  /* 0x0000000405042207 */ /* 0x000fe20006000000 */
[----:B------:R1:W3:Y:S03]  /*5500*/  @P5 SYNCS.PHASECHK.TRANS64.TRYWAIT P1, [R2+URZ+0x30], R0 ;  /* 0x00003000020055a7 */ /* 0x0002e600080211ff */
[----:B------:R-:W-:Y:S04]  /*5510*/  LOP3.LUT R4, R4, 0x1, RZ, 0xc0, !PT ;  /* 0x0000000104047812 */ /* 0x000fe800078ec0ff */
[----:B------:R-:W-:Y:S04]  /*5520*/  ISETP.NE.U32.AND P2, PT, R4, 0x1, PT ;  /* 0x000000010400780c */ /* 0x000fe80003f45070 */
[----:B------:R-:W-:Y:S01]  /*5530*/  P2R R76, PR, RZ, 0x4 ;  /* 0x00000004ff4c7803 */ /* 0x000fe20000000000 */
[----:B------:R4:W2:Y:S01]  /*5540*/  SYNCS.PHASECHK.TRANS64.TRYWAIT P0, [R44+URZ+0x90], R3 ;  /* 0x000090032c0075a7 */ /* 0x0008a200080011ff */
[C---:B-1----:R-:W-:Y:S01]  /*5550*/  IMAD.SHL.U32 R0, R34.reuse, 0x20, RZ ;  /* 0x0000002022007824 */ /* 0x042fe200078e00ff */
[----:B------:R-:W-:Y:S04]  /*5560*/  LOP3.LUT R34, R34, 0xffe, RZ, 0xc0, !PT ;  /* 0x00000ffe22227812 */ /* 0x000fe800078ec0ff */
[----:B------:R-:W-:Y:S01]  /*5570*/  LOP3.LUT R0, R0, 0xffffffc0, RZ, 0xc0, !PT ;  /* 0xffffffc000007812 */ /* 0x000fe200078ec0ff */
[----:B------:R-:W-:Y:S04]  /*5580*/  IMAD.IADD R34, R31, 0x1, -R34 ;  /* 0x000000011f227824 */ /* 0x000fe800078e0a22 */
[----:B------:R-:W-:Y:S04]  /*5590*/  IMAD.IADD R0, R32, 0x1, R0 ;  /* 0x0000000120007824 */ /* 0x000fe800078e0200 */
[----:B------:R-:W-:Y:S01]  /*55a0*/  IMAD R34, R34, 0x100000, R0 ;  /* 0x0010000022227824 */ /* 0x000fe200078e0200 */
[----:B---3--:R-:W-:Y:S01]  /*55b0*/  @P5 SEL R47, RZ, 0x1, !P1 ;  /* 0x00000001ff2f5807 */ /* 0x008fe20004800000 */
[----:B----4-:R-:W-:Y:S06]  /*55c0*/  @!P5 BRA `(.L_x_86) ;  /* 0x000000000068d947 */ /* 0x010fec0003800000 */
[----:B------:R-:W-:Y:S01]  /*55d0*/  HFMA2 R43, -RZ, RZ, 0, 0 ;  /* 0x00000000ff2b7431 */ /* 0x000fe200000001ff */
[----:B------:R-:W-:Y:S01]  /*55e0*/  ISETP.NE.AND P1, PT, R47, RZ, PT ;  /* 0x000000ff2f00720c */ /* 0x000fe20003f25270 */
[----:B------:R-:W-:Y:S01]  /*55f0*/  IMAD.U32 R0, RZ, RZ, UR56 ;  /* 0x00000038ff007e24 */ /* 0x000fe2000f8e00ff */
[----:B------:R-:W-:Y:S11]  /*5600*/  BSSY B0, `(.L_x_87) ;  /* 0x0000005000007945 */ /* 0x000ff60003800000 */
[----:B------:R-:W-:Y:S05]  /*5610*/  @P1 BRA `(.L_x_88) ;  /* 0x00000000000c1947 */ /* 0x000fea0003800000 */
[----:B------:R-:W-:Y:S04]  /*5620*/  SHF.L.U32 R4, R45, 0x1f, RZ ;  /* 0x0000001f2d047819 */ /* 0x000fe800000006ff */
[----:B------:R-:W1:Y:S02]  /*5630*/  SYNCS.PHASECHK.TRANS64.TRYWAIT P1, [R2+URZ+0x30], R4 ;  /* 0x00003004020075a7 */ /* 0x000e6400080211ff */
[----:B-1----:R-:W-:Y:S05]  /*5640*/  @!P1 BRA `(.L_x_89) ;  /* 0x0000001c00849947 */ /* 0x002fea0003800000 */
.L_x_88:
[----:B------:R-:W-:Y:S05]  /*5650*/  BSYNC B0 ;  /* 0x0000000000007941 */ /* 0x000fea0003800000 */
.L_x_87:
[----:B------:R-:W-:Y:S01]  /*5660*/  ISETP.NE.AND P1, PT, R76, RZ, PT ;  /* 0x000000ff4c00720c */ /* 0x000fe20003f25270 */
[----:B------:R-:W-:Y:S01]  /*5670*/  IMAD.MOV.U32 R42, RZ, RZ, RZ ;  /* 0x000000ffff2a7224 */ /* 0x000fe200078e00ff */
[----:B------:R-:W-:Y:S02]  /*5680*/  CS2R R40, SRZ ;  /* 0x0000000000287805 */ /* 0x000fe4000001ff00 */
[----:B------:R-:W-:Y:S02]  /*5690*/  CS2R R50, SRZ ;  /* 0x0000000000327805 */ /* 0x000fe4000001ff00 */
[----:B------:R-:W-:Y:S07]  /*56a0*/  CS2R R48, SRZ ;  /* 0x0000000000307805 */ /* 0x000fee000001ff00 */
[----:B-1----:R-:W-:Y:S01]  /*56b0*/  @P1 IMAD R2, R0, 0x800, R64 ;  /* 0x0000080000021824 */ /* 0x002fe200078e0240 */
[----:B------:R-:W-:Y:S05]  /*56c0*/  @P1 WARPSYNC.ALL ;  /* 0x0000000000001948 */ /* 0x000fea0003800000 */
[----:B------:R-:W-:Y:S01]  /*56d0*/  @P1 LEA R2, R2, UR48, 0x1 ;  /* 0x0000003002021c11 */ /* 0x000fe2000f8e08ff */
[----:B------:R-:W-:Y:S04]  /*56e0*/  UIADD3 UR5, UPT, UPT, UR56, 0x1, URZ ;  /* 0x0000000138057890 */ /* 0x000fe8000fffe0ff */
[----:B------:R1:W3:Y:S01]  /*56f0*/  @P1 LDSM.16.M88.4 R40, [R2+0x200] ;  /* 0x000200000228183b */ /* 0x0002e20000000200 */
[----:B------:R-:W-:Y:S01]  /*5700*/  UISETP.NE.AND UP0, UPT, UR5, 0x3, UPT ;  /* 0x000000030500788c */ /* 0x000fe2000bf05270 */
[----:B------:R-:W-:Y:S03]  /*5710*/  @P1 IMAD R0, R69, 0x2, R2 ;  /* 0x0000000245001824 */ /* 0x000fe600078e0202 */
[----:B------:R-:W-:Y:S02]  /*5720*/  USEL UR4, URZ, 0x1, UP0 ;  /* 0x00000001ff047887 */ /* 0x000fe40008000000 */
[----:B------:R1:W4:Y:S01]  /*5730*/  @P1 LDSM.16.M88.4 R48, [R0+0x200] ;  /* 0x000200000030183b */ /* 0x0003220000000200 */
[----:B------:R-:W-:Y:S03]  /*5740*/  USEL UR5, UR5, URZ, UP0 ;  /* 0x000000ff05057287 */ /* 0x000fe60008000000 */
[----:B------:R-:W-:Y:S03]  /*5750*/  LOP3.LUT R45, R45, UR4, RZ, 0x3c, !PT ;  /* 0x000000042d2d7c12 */ /* 0x000fe6000f8e3cff */
[----:B------:R-:W-:Y:S02]  /*5760*/  IMAD.U32 R46, RZ, RZ, UR5 ;  /* 0x00000005ff2e7e24 */ /* 0x000fe4000f8e00ff */
.L_x_86:
[----:B------:R-:W-:Y:S05]  /*5770*/  BSYNC B1 ;  /* 0x0000000000017941 */ /* 0x000fea0003800000 */
.L_x_85:
[----:B-1----:R-:W-:Y:S04]  /*5780*/  SHF.R.U32.HI R0, RZ, 0x15, R34 ;  /* 0x00000015ff007819 */ /* 0x002fe80000011622 */
[----:B------:R-:W-:Y:S01]  /*5790*/  LOP3.LUT P1, RZ, R0, 0x3, R65, 0x48, !PT ;  /* 0x0000000300ff7812 */ /* 0x000fe20007824841 */
[----:B------:R-:W-:Y:S01]  /*57a0*/  @!UPT UIADD3 URZ, UPT, UPT, URZ, URZ, URZ ;  /* 0x000000fffffff290 */ /* 0x000fe2000fffe0ff */
[----:B--2---:R-:W-:Y:S11]  /*57b0*/  @P0 BRA `(.L_x_90) ;  /* 0x0000000000080947 */ /* 0x004ff60003800000 */
[----:B------:R-:W1:Y:S02]  /*57c0*/  SYNCS.PHASECHK.TRANS64.TRYWAIT P0, [R44+URZ+0x90], R3 ;  /* 0x000090032c0075a7 */ /* 0x000e6400080011ff */
[----:B-1----:R-:W-:Y:S05]  /*57d0*/  @!P0 BRA `(.L_x_91) ;  /* 0x0000001c00348947 */ /* 0x002fea0003800000 */
.L_x_90:
[----:B------:R-:W-:Y:S05]  /*57e0*/  @!P1 BRA `(.L_x_92) ;  /* 0x0000000000409947 */ /* 0x000fea0003800000 */
[----:B------:R-:W2:Y:S01]  /*57f0*/  LDCU.64 UR8, c[0x4][0x70] ;  /* 0x01000e00ff0877ac */ /* 0x000ea20008000a00 */
[----:B-1----:R-:W-:Y:S01]  /*5800*/  MOV R3, 0x0 ;  /* 0x0000000000037802 */ /* 0x002fe20000000f00 */
[----:B------:R-:W-:Y:S02]  /*5810*/  HFMA2 R12, -RZ, RZ, 0, 5.9604644775390625e-08 ;  /* 0x00000001ff0c7431 */ /* 0x000fe400000001ff */
[----:B------:R-:W-:Y:S02]  /*5820*/  IMAD.MOV.U32 R8, RZ, RZ, 0x192 ;  /* 0x00000192ff087424 */ /* 0x000fe400078e00ff */
[----:B------:R-:W-:Y:S01]  /*5830*/  IMAD.MOV.U32 R13, RZ, RZ, RZ ;  /* 0x000000ffff0d7224 */ /* 0x000fe200078e00ff */
[----:B------:R-:W1:Y:S01]  /*5840*/  LDCU.64 UR6, c[0x4][0x78] ;  /* 0x01000f00ff0677ac */ /* 0x000e620008000a00 */
[----:B------:R-:W3:Y:S01]  /*5850*/  LDC.64 R2, c[0x4][R3] ;  /* 0x0100000003027b82 */ /* 0x000ee20000000a00 */
[----:B------:R-:W5:Y:S01]  /*5860*/  LDCU.64 UR4, c[0x4][0x10] ;  /* 0x01000200ff0477ac */ /* 0x000f620008000a00 */
[----:B--2---:R-:W-:Y:S01]  /*5870*/  MOV R5, UR9 ;  /* 0x0000000900057c02 */ /* 0x004fe20008000f00 */
[----:B------:R-:W-:Y:S01]  /*5880*/  IMAD.U32 R4, RZ, RZ, UR8 ;  /* 0x00000008ff047e24 */ /* 0x000fe2000f8e00ff */
[----:B-1----:R-:W-:Y:S01]  /*5890*/  MOV R7, UR7 ;  /* 0x0000000700077c02 */ /* 0x002fe20008000f00 */
[----:B------:R-:W-:Y:S01]  /*58a0*/  IMAD.U32 R6, RZ, RZ, UR6 ;  /* 0x00000006ff067e24 */ /* 0x000fe2000f8e00ff */
[----:B-----5:R-:W-:Y:S01]  /*58b0*/  MOV R11, UR5 ;  /* 0x00000005000b7c02 */ /* 0x020fe20008000f00 */
[----:B------:R-:W-:Y:S02]  /*58c0*/  IMAD.U32 R10, RZ, RZ, UR4 ;  /* 0x00000004ff0a7e24 */ /* 0x000fe4000f8e00ff */
[----:B------:R-:W-:Y:S07]  /*58d0*/  LEPC R20, `(.L_x_92) ;  /* 0x000000001014794e */ /* 0x000fee0000000000 */
[----:B---34-:R-:W-:Y:S05]  /*58e0*/  CALL.ABS.NOINC R2 ;  /* 0x0000000002007343 */ /* 0x018fea0003c00000 */
.L_x_92:
[----:B------:R-:W-:Y:S05]  /*58f0*/  WARPSYNC.ALL ;  /* 0x0000000000007948 */ /* 0x000fea0003800000 */
[----:B------:R-:W-:Y:S01]  /*5900*/  R2UR UR4, R34 ;  /* 0x00000000220472ca */ /* 0x000fe200000e0000 */
[----:B-1-3--:R-:W-:Y:S01]  /*5910*/  HADD2.F32 R3, -RZ, R40.H0_H0 ;  /* 0x20000028ff037230 */ /* 0x00afe20000004100 */
[----:B------:R-:W-:Y:S01]  /*5920*/  SHF.L.U32 R75, R69, 0x1, RZ ;  /* 0x00000001454b7819 */ /* 0x000fe200000006ff */
[----:B------:R-:W-:Y:S01]  /*5930*/  HADD2.F32 R20, -RZ, R42.H0_H0 ;  /* 0x2000002aff147230 */ /* 0x000fe20000004100 */
[----:B------:R-:W-:Y:S01]  /*5940*/  ISETP.NE.AND P0, PT, R70, RZ, PT ;  /* 0x000000ff4600720c */ /* 0x000fe20003f05270 */
[----:B------:R-:W-:Y:S08]  /*5950*/  BSSY.RECONVERGENT B0, `(.L_x_93) ;  /* 0x000004d000007945 */ /* 0x000ff00003800200 */
[----:B------:R-:W1:Y:S02]  /*5960*/  LDTM.16dp256bit.x4 R4, tmem[UR4] ;  /* 0x00000004000479ee */ /* 0x000e640008120000 */
[C---:B-1----:R-:W-:Y:S01]  /*5970*/  FMUL R0, R33.reuse, R4 ;  /* 0x0000000421007220 */ /* 0x042fe20000400000 */
[----:B------:R-:W-:Y:S02]  /*5980*/  HADD2.F32 R4, -RZ, R40.H1_H1 ;  /* 0x30000028ff047230 */ /* 0x000fe40000004100 */
[----:B------:R-:W-:Y:S01]  /*5990*/  FMUL R2, R33, R5 ;  /* 0x0000000521027220 */ /* 0x000fe20000400000 */
[--C-:B------:R-:W-:Y:S02]  /*59a0*/  HADD2.F32 R5, -RZ, R41.reuse.H0_H0 ;  /* 0x20000029ff057230 */ /* 0x100fe40000004100 */
[----:B------:R-:W-:Y:S01]  /*59b0*/  FFMA R0, R35, R3, R0 ;  /* 0x0000000323007223 */ /* 0x000fe20000000000 */
[----:B------:R-:W-:Y:S01]  /*59c0*/  FMUL R3, R33, R6 ;  /* 0x0000000621037220 */ /* 0x000fe20000400000 */
[----:B------:R-:W-:Y:S02]  /*59d0*/  HADD2.F32 R6, -RZ, R41.H1_H1 ;  /* 0x30000029ff067230 */ /* 0x000fe40000004100 */
[----:B------:R-:W-:Y:S01]  /*59e0*/  FFMA R2, R35, R4, R2 ;  /* 0x0000000423027223 */ /* 0x000fe20000000002 */
[----:B------:R-:W-:Y:S01]  /*59f0*/  FMUL R7, R33, R7 ;  /* 0x0000000721077220 */ /* 0x000fe20000400000 */
[----:B------:R-:W-:Y:S01]  /*5a00*/  FFMA R3, R35, R5, R3 ;  /* 0x0000000523037223 */ /* 0x000fe20000000003 */
[C---:B------:R-:W-:Y:S01]  /*5a10*/  FMUL R4, R33.reuse, R8 ;  /* 0x0000000821047220 */ /* 0x040fe20000400000 */
[----:B------:R-:W-:Y:S01]  /*5a20*/  FMUL R5, R33, R9 ;  /* 0x0000000921057220 */ /* 0x000fe20000400000 */
[----:B------:R-:W-:Y:S01]  /*5a30*/  F2FP.F16.F32.PACK_AB R36, R2, R0 ;  /* 0x000000000224723e */ /* 0x000fe200000000ff */
[C---:B------:R-:W-:Y:S01]  /*5a40*/  FFMA R7, R35.reuse, R6, R7 ;  /* 0x0000000623077223 */ /* 0x040fe20000000007 */
[----:B------:R-:W-:Y:S02]  /*5a50*/  HADD2.F32 R0, -RZ, R42.H1_H1 ;  /* 0x3000002aff007230 */ /* 0x000fe40000004100 */
[----:B------:R-:W-:Y:S01]  /*5a60*/  FFMA R4, R35, R20, R4 ;  /* 0x0000001423047223 */ /* 0x000fe20000000004 */
[--C-:B------:R-:W-:Y:S02]  /*5a70*/  HADD2.F32 R2, -RZ, R43.reuse.H0_H0 ;  /* 0x2000002bff027230 */ /* 0x100fe40000004100 */
[----:B------:R-:W-:Y:S01]  /*5a80*/  FMUL R6, R33, R10 ;  /* 0x0000000a21067220 */ /* 0x000fe20000400000 */
[----:B------:R-:W-:Y:S01]  /*5a90*/  F2FP.F16.F32.PACK_AB R37, R7, R3 ;  /* 0x000000030725723e */ /* 0x000fe200000000ff */
[----:B------:R-:W-:Y:S02]  /*5aa0*/  HADD2.F32 R3, -RZ, R43.H1_H1 ;  /* 0x3000002bff037230 */ /* 0x000fe40000004100 */
[----:B------:R-:W-:Y:S01]  /*5ab0*/  FFMA R5, R35, R0, R5 ;  /* 0x0000000023057223 */ /* 0x000fe20000000005 */
[C---:B------:R-:W-:Y:S01]  /*5ac0*/  FMUL R11, R33.reuse, R11 ;  /* 0x0000000b210b7220 */ /* 0x040fe20000400000 */
[--C-:B----4-:R-:W-:Y:S02]  /*5ad0*/  HADD2.F32 R7, -RZ, R48.reuse.H0_H0 ;  /* 0x20000030ff077230 */ /* 0x110fe40000004100 */
[C---:B------:R-:W-:Y:S01]  /*5ae0*/  FMUL R8, R33.reuse, R12 ;  /* 0x0000000c21087220 */ /* 0x040fe20000400000 */
[----:B------:R-:W-:Y:S02]  /*5af0*/  HADD2.F32 R0, -RZ, R48.H1_H1 ;  /* 0x30000030ff007230 */ /* 0x000fe40000004100 */
[----:B------:R-:W-:Y:S01]  /*5b00*/  FMUL R9, R33, R13 ;  /* 0x0000000d21097220 */ /* 0x000fe20000400000 */
[C---:B------:R-:W-:Y:S01]  /*5b10*/  FFMA R6, R35.reuse, R2, R6 ;  /* 0x0000000223067223 */ /* 0x040fe20000000006 */
[C---:B------:R-:W-:Y:S01]  /*5b20*/  FFMA R11, R35.reuse, R3, R11 ;  /* 0x00000003230b7223 */ /* 0x040fe2000000000b */
[C---:B------:R-:W-:Y:S01]  /*5b30*/  FFMA R8, R35.reuse, R7, R8 ;  /* 0x0000000723087223 */ /* 0x040fe20000000008 */
[----:B------:R-:W-:Y:S01]  /*5b40*/  FFMA R9, R35, R0, R9 ;  /* 0x0000000023097223 */ /* 0x000fe20000000009 */
[--C-:B------:R-:W-:Y:S02]  /*5b50*/  HADD2.F32 R2, -RZ, R49.reuse.H0_H0 ;  /* 0x20000031ff027230 */ /* 0x100fe40000004100 */
[C---:B------:R-:W-:Y:S01]  /*5b60*/  FMUL R10, R33.reuse, R14 ;  /* 0x0000000e210a7220 */ /* 0x040fe20000400000 */
[----:B------:R-:W-:Y:S02]  /*5b70*/  HADD2.F32 R0, -RZ, R49.H1_H1 ;  /* 0x30000031ff007230 */ /* 0x000fe40000004100 */
[----:B------:R-:W-:Y:S01]  /*5b80*/  FMUL R15, R33, R15 ;  /* 0x0000000f210f7220 */ /* 0x000fe20000400000 */
[----:B------:R-:W-:Y:S01]  /*5b90*/  F2FP.F16.F32.PACK_AB R38, R5, R4 ;  /* 0x000000040526723e */ /* 0x000fe200000000ff */
[----:B------:R-:W-:Y:S01]  /*5ba0*/  FFMA R10, R35, R2, R10 ;  /* 0x00000002230a7223 */ /* 0x000fe2000000000a */
[----:B------:R-:W-:Y:S01]  /*5bb0*/  FMUL R12, R33, R16 ;  /* 0x00000010210c7220 */ /* 0x000fe20000400000 */
[----:B------:R-:W-:Y:S01]  /*5bc0*/  FFMA R15, R35, R0, R15 ;  /* 0x00000000230f7223 */ /* 0x000fe2000000000f */
[--C-:B------:R-:W-:Y:S01]  /*5bd0*/  HADD2.F32 R0, -RZ, R50.reuse.H0_H0 ;  /* 0x20000032ff007230 */ /* 0x100fe20000004100 */
[----:B------:R-:W-:Y:S01]  /*5be0*/  MOV R5, UR56 ;  /* 0x0000003800057c02 */ /* 0x000fe20008000f00 */
[----:B------:R-:W-:Y:S02]  /*5bf0*/  HADD2.F32 R2, -RZ, R50.H1_H1 ;  /* 0x30000032ff027230 */ /* 0x000fe40000004100 */
[C---:B------:R-:W-:Y:S01]  /*5c00*/  FMUL R13, R33.reuse, R17 ;  /* 0x00000011210d7220 */ /* 0x040fe20000400000 */
[--C-:B------:R-:W-:Y:S02]  /*5c10*/  HADD2.F32 R3, -RZ, R51.reuse.H0_H0 ;  /* 0x20000033ff037230 */ /* 0x100fe40000004100 */
[C---:B------:R-:W-:Y:S01]  /*5c20*/  FMUL R14, R33.reuse, R18 ;  /* 0x00000012210e7220 */ /* 0x040fe20000400000 */
[----:B------:R-:W-:Y:S02]  /*5c30*/  HADD2.F32 R4, -RZ, R51.H1_H1 ;  /* 0x30000033ff047230 */ /* 0x000fe40000004100 */
[----:B------:R-:W-:Y:S01]  /*5c40*/  FMUL R19, R33, R19 ;  /* 0x0000001321137220 */ /* 0x000fe20000400000 */
[----:B------:R-:W-:Y:S01]  /*5c50*/  FFMA R12, R35, R0, R12 ;  /* 0x00000000230c7223 */ /* 0x000fe2000000000c */
[----:B------:R-:W-:Y:S01]  /*5c60*/  LEA R5, R5, R64, 0xb ;  /* 0x0000004005057211 */ /* 0x000fe200078e58ff */
[C---:B------:R-:W-:Y:S01]  /*5c70*/  FFMA R13, R35.reuse, R2, R13 ;  /* 0x00000002230d7223 */ /* 0x040fe2000000000d */
[C---:B------:R-:W-:Y:S01]  /*5c80*/  FFMA R14, R35.reuse, R3, R14 ;  /* 0x00000003230e7223 */ /* 0x040fe2000000000e */
[----:B------:R-:W-:Y:S01]  /*5c90*/  FFMA R19, R35, R4, R19 ;  /* 0x0000000423137223 */ /* 0x000fe20000000013 */
[----:B------:R-:W-:Y:S02]  /*5ca0*/  F2FP.F16.F32.PACK_AB R39, R11, R6 ;  /* 0x000000060b27723e */ /* 0x000fe400000000ff */
[----:B------:R-:W-:Y:S02]  /*5cb0*/  LEA R5, R5, UR48, 0x1 ;  /* 0x0000003005057c11 */ /* 0x000fe4000f8e08ff */
[----:B------:R-:W-:Y:S02]  /*5cc0*/  F2FP.F16.F32.PACK_AB R8, R9, R8 ;  /* 0x000000080908723e */ /* 0x000fe400000000ff */
[----:B------:R-:W-:Y:S01]  /*5cd0*/  F2FP.F16.F32.PACK_AB R9, R15, R10 ;  /* 0x0000000a0f09723e */ /* 0x000fe200000000ff */
[----:B------:R1:W-:Y:S01]  /*5ce0*/  STSM.16.M88.4 [R5+0x200], R36 ;  /* 0x0002002405007844 */ /* 0x0003e20000000200 */
[----:B------:R-:W-:Y:S02]  /*5cf0*/  F2FP.F16.F32.PACK_AB R10, R13, R12 ;  /* 0x0000000c0d0a723e */ /* 0x000fe400000000ff */
[----:B------:R-:W-:Y:S02]  /*5d00*/  F2FP.F16.F32.PACK_AB R11, R19, R14 ;  /* 0x0000000e130b723e */ /* 0x000fe400000000ff */
[----:B------:R-:W-:Y:S05]  /*5d10*/  IADD3 R0, PT, PT, R75, 0x200, R5 ;  /* 0x000002004b007810 */ /* 0x000fea0007ffe005 */
[----:B------:R1:W-:Y:S01]  /*5d20*/  STSM.16.M88.4 [R0], R8 ;  /* 0x0000000800007844 */ /* 0x0003e20000000200 */
[----:B------:R-:W-:Y:S01]  /*5d30*/  @!PT LDS RZ, [RZ] ;  /* 0x00000000fffff984 */ /* 0x000fe20000000800 */
[----:B------:R-:W-:Y:S01]  /*5d40*/  @!PT LDS RZ, [RZ] ;  /* 0x00000000fffff984 */ /* 0x000fe20000000800 */
[----:B------:R-:W-:Y:S01]  /*5d50*/  @!PT LDS RZ, [RZ] ;  /* 0x00000000fffff984 */ /* 0x000fe20000000800 */
[----:B------:R-:W-:Y:S01]  /*5d60*/  @!PT LDS RZ, [RZ] ;  /* 0x00000000fffff984 */ /* 0x000fe20000000800 */
[----:B------:R2:W-:Y:S07]  /*5d70*/  MEMBAR.ALL.CTA ;  /* 0x0000000000007992 */ /* 0x0005ee0000008000 */
[----:B--2---:R-:W2:Y:S02]  /*5d80*/  FENCE.VIEW.ASYNC.S ;  /* 0x00000000000073c6 */ /* 0x004ea40000000000 */
[----:B--2---:R-:W-:Y:S06]  /*5d90*/  BAR.SYNC.DEFER_BLOCKING 0x1, 0x80 ;  /* 0x0042000000007b1d */ /* 0x004fec0000010000 */
[----:B------:R-:W-:Y:S05]  /*5da0*/  @P0 BRA `(.L_x_94) ;  /* 0x00000000001c0947 */ /* 0x000fea0003800000 */
[----:B------:R-:W-:Y:S02]  /*5db0*/  UIADD3 UR6, UP0, UPT, UR54, 0x680, URZ ;  /* 0x0000068036067890 */ /* 0x000fe4000ff1e0ff */
[----:B------:R-:W-:Y:S02]  /*5dc0*/  ULEA UR4, UR56, UR48, 0xc ;  /* 0x0000003038047291 */ /* 0x000fe4000f8e60ff */
[----:B------:R-:W-:Y:S02]  /*5dd0*/  UIADD3.X UR7, UPT, UPT, URZ, UR55, URZ, UP0, !UPT ;  /* 0x00000037ff077290 */ /* 0x000fe400087fe4ff */
[----:B------:R-:W-:Y:S01]  /*5de0*/  UIADD3 UR40, UPT, UPT, UR4, 0x200, URZ ;  /* 0x0000020004287890 */ /* 0x000fe2000fffe0ff */
[----:B------:R-:W-:Y:S08]  /*5df0*/  UMOV UR43, UR36 ;  /* 0x00000024002b7c82 */ /* 0x000ff00008000000 */
[----:B------:R2:W-:Y:S02]  /*5e00*/  UTMASTG.3D [UR40], [UR6] ;  /* 0x00000028060073b5 */ /* 0x0005e40008010000 */
[----:B--2---:R0:W-:Y:S02]  /*5e10*/  UTMACMDFLUSH ;  /* 0x00000000000079b7 */ /* 0x0041e40000000000 */
.L_x_94:
[----:B------:R-:W-:Y:S05]  /*5e20*/  BSYNC.RECONVERGENT B0 ;  /* 0x0000000000007941 */ /* 0x000fea0003800200 */
.L_x_93:
[----:B------:R-:W-:Y:S01]  /*5e30*/  UIADD3 UR40, UPT, UPT, UR56, 0x1, URZ ;  /* 0x0000000138287890 */ /* 0x000fe2000fffe0ff */
[----:B------:R-:W-:Y:S03]  /*5e40*/  BSSY.RECONVERGENT B0, `(.L_x_95) ;  /* 0x0000005000007945 */ /* 0x000fe60003800200 */
[----:B------:R-:W-:Y:S04]  /*5e50*/  UISETP.NE.AND UP0, UPT, UR40, 0x3, UPT ;  /* 0x000000032800788c */ /* 0x000fe8000bf05270 */
[----:B------:R-:W-:Y:S01]  /*5e60*/  USEL UR43, UR40, URZ, UP0 ;  /* 0x000000ff282b7287 */ /* 0x000fe20008000000 */
[----:B------:R-:W-:Y:S11]  /*5e70*/  @P0 BRA `(.L_x_96) ;  /* 0x0000000000040947 */ /* 0x000ff60003800000 */
[----:B------:R-:W-:Y:S04]  /*5e80*/  DEPBAR.LE SB0, 0x1 ;  /* 0x000080400000791a */ /* 0x000fe80000000000 */
.L_x_96:
[----:B------:R-:W-:Y:S05]  /*5e90*/  BSYNC.RECONVERGENT B0 ;  /* 0x0000000000007941 */ /* 0x000fea0003800200 */
.L_x_95:
[----:B------:R-:W-:Y:S01]  /*5ea0*/  BAR.SYNC.DEFER_BLOCKING 0x1, 0x80 ;  /* 0x0042000000007b1d */ /* 0x000fe20000010000 */
[----:B------:R-:W-:Y:S01]  /*5eb0*/  ISETP.NE.AND P1, PT, R74, RZ, PT ;  /* 0x000000ff4a00720c */ /* 0x000fe20003f25270 */
[----:B------:R-:W-:Y:S01]  /*5ec0*/  UISETP.NE.AND UP0, UPT, UR50, URZ, UPT ;  /* 0x000000ff3200728c */ /* 0x000fe2000bf05270 */
[----:B------:R-:W-:Y:S11]  /*5ed0*/  LEA R2, R46, UR48, 0x3 ;  /* 0x000000302e027c11 */ /* 0x000ff6000f8e18ff */
[----:B------:R-:W-:Y:S01]  /*5ee0*/  @P1 SHF.L.U32 R3, R45, 0x1f, RZ ;  /* 0x0000001f2d031819 */ /* 0x000fe200000006ff */
[----:B------:R-:W-:Y:S06]  /*5ef0*/  BRA.U !UP0, `(.L_x_97) ;  /* 0x0000000108247547 */ /* 0x000fec000b800000 */
[----:B------:R-:W-:Y:S01]  /*5f00*/  IMAD.U32 R4, RZ, RZ, UR49 ;  /* 0x00000031ff047e24 */ /* 0x000fe2000f8e00ff */
[----:B-1----:R-:W-:Y:S01]  /*5f10*/  MOV R0, UR37 ;  /* 0x0000002500007c02 */ /* 0x002fe20008000f00 */
[----:B------:R-:W-:Y:S03]  /*5f20*/  UIADD3 UR49, UPT, UPT, UR49, 0x1, URZ ;  /* 0x0000000131317890 */ /* 0x000fe6000fffe0ff */
[----:B------:R-:W-:Y:S01]  /*5f30*/  @P1 LEA R4, R4, UR48, 0x3 ;  /* 0x0000003004041c11 */ /* 0x000fe2000f8e18ff */
[----:B------:R-:W-:Y:S04]  /*5f40*/  UISETP.NE.AND UP0, UPT, UR49, 0x3, UPT ;  /* 0x000000033100788c */ /* 0x000fe8000bf05270 */
[----:B------:R-:W-:Y:S01]  /*5f50*/  @P1 VIADD R4, R4, 0x48 ;  /* 0x0000004804041836 */ /* 0x000fe20000000000 */
[----:B------:R-:W-:Y:S04]  /*5f60*/  USEL UR49, UR49, URZ, UP0 ;  /* 0x000000ff31317287 */ /* 0x000fe80008000000 */
[----:B------:R-:W-:Y:S04]  /*5f70*/  @P1 PRMT R0, R0, 0x654, R4 ;  /* 0x0000065400001816 */ /* 0x000fe80000000004 */
[----:B------:R2:W-:Y:S04]  /*5f80*/  @P1 SYNCS.ARRIVE.TRANS64.RED.A1T0 RZ, [R0+URZ], RZ ;  /* 0x000000ff00ff19a7 */ /* 0x0005e800081004ff */
.L_x_97:
[----:B------:R-:W3:Y:S01]  /*5f90*/  @P1 SYNCS.PHASECHK.TRANS64.TRYWAIT P0, [R2+URZ+0x30], R3 ;  /* 0x00003003020015a7 */ /* 0x000ee200080011ff */
[----:B------:R-:W-:Y:S01]  /*5fa0*/  BSSY B1, `(.L_x_98) ;  /* 0x0000013000017945 */ /* 0x000fe20003800000 */
[----:B---3--:R-:W-:Y:S03]  /*5fb0*/  @P1 SEL R47, RZ, 0x1, !P0 ;  /* 0x00000001ff2f1807 */ /* 0x008fe60004000000 */
[----:B------:R-:W-:Y:S05]  /*5fc0*/  @!P1 BRA `(.L_x_99) ;  /* 0x0000000000409947 */ /* 0x000fea0003800000 */
[----:B------:R-:W-:Y:S01]  /*5fd0*/  ISETP.NE.AND P1, PT, R76, RZ, PT ;  /* 0x000000ff4c00720c */ /* 0x000fe20003f25270 */
[----:B------:R-:W-:Y:S01]  /*5fe0*/  BSSY B0, `(.L_x_100) ;  /* 0x0000009000007945 */ /* 0x000fe20003800000 */
[----:B------:R-:W-:Y:S11]  /*5ff0*/  ISETP.NE.AND P0, PT, R47, RZ, PT ;  /* 0x000000ff2f00720c */ /* 0x000ff60003f05270 */
[----:B------:R-:W-:Y:S05]  /*6000*/  @P1 IMAD R3, R46, 0x800, R64 ;  /* 0x000008002e031824 */ /* 0x000fea00078e0240 */
[----:B------:R-:W-:Y:S05]  /*6010*/  @P1 LEA R3, R3, UR48, 0x1 ;  /* 0x0000003003031c11 */ /* 0x000fea000f8e08ff */
[----:B-12---:R-:W-:Y:S01]  /*6020*/  @P1 IMAD.IADD R0, R75, 0x1, R3 ;  /* 0x000000014b001824 */ /* 0x006fe200078e0203 */
[----:B------:R-:W-:Y:S06]  /*6030*/  @P0 BRA `(.L_x_101) ;  /* 0x00000000000c0947 */ /* 0x000fec0003800000 */
[----:B------:R-:W-:Y:S04]  /*6040*/  SHF.L.U32 R45, R45, 0x1f, RZ ;  /* 0x0000001f2d2d7819 */ /* 0x000fe800000006ff */
[----:B------:R-:W1:Y:S02]  /*6050*/  SYNCS.PHASECHK.TRANS64.TRYWAIT P0, [R2+URZ+0x30], R45 ;  /* 0x0000302d020075a7 */ /* 0x000e6400080011ff */
[----:B-1----:R-:W-:Y:S05]  /*6060*/  @!P0 BRA `(.L_x_102) ;  /* 0x0000001400248947 */ /* 0x002fea0003800000 */
.L_x_101:
[----:B------:R-:W-:Y:S05]  /*6070*/  BSYNC B0 ;  /* 0x0000000000007941 */ /* 0x000fea0003800000 */
.L_x_100:
[----:B------:R-:W-:Y:S11]  /*6080*/  ISETP.NE.AND P0, PT, R76, RZ, PT ;  /* 0x000000ff4c00720c */ /* 0x000ff60003f05270 */
[----:B------:R-:W-:Y:S02]  /*6090*/  @!UPT UIADD3 URZ, UPT, UPT, URZ, URZ, URZ ;  /* 0x000000fffffff290 */ /* 0x000fe4000fffe0ff */
[----:B------:R-:W-:Y:S05]  /*60a0*/  @P0 WARPSYNC.ALL ;  /* 0x0000000000000948 */ /* 0x000fea0003800000 */
[----:B------:R3:W4:Y:S04]  /*60b0*/  @P0 LDSM.16.M88.4 R40, [R3+0x200] ;  /* 0x000200000328083b */ /* 0x0007280000000200 */
[----:B------:R3:W2:Y:S02]  /*60c0*/  @P0 LDSM.16.M88.4 R48, [R0+0x200] ;  /* 0x000200000030083b */ /* 0x0006a40000000200 */
.L_x_99:
[----:B------:R-:W-:Y:S05]  /*60d0*/  BSYNC B1 ;  /* 0x0000000000017941 */ /* 0x000fea0003800000 */
.L_x_98:
[----:B-123--:R-:W-:Y:S05]  /*60e0*/  VIADD R0, R34, 0x20 ;  /* 0x0000002022007836 */ /* 0x00efea0000000000 */
[----:B------:R-:W-:Y:S04]  /*60f0*/  SHF.R.U32.HI R0, RZ, 0x15, R0 ;  /* 0x00000015ff007819 */ /* 0x000fe80000011600 */
[----:B------:R-:W-:Y:S11]  /*6100*/  LOP3.LUT P0, RZ, R0, 0x3, R65, 0x48, !PT ;  /* 0x0000000300ff7812 */ /* 0x000ff60007804841 */
[----:B------:R-:W-:Y:S02]  /*6110*/  @!UPT UIADD3 URZ, UPT, UPT, URZ, URZ, URZ ;  /* 0x000000fffffff290 */ /* 0x000fe4000fffe0ff */
[----:B------:R-:W-:Y:S05]  /*6120*/  @!P0 BRA `(.L_x_103) ;  /* 0x0000000000408947 */ /* 0x000fea0003800000 */
[----:B------:R-:W1:Y:S01]  /*6130*/  LDCU.64 UR8, c[0x4][0x70] ;  /* 0x01000e00ff0877ac */ /* 0x000e620008000a00 */
[----:B------:R-:W-:Y:S01]  /*6140*/  MOV R3, 0x0 ;  /* 0x0000000000037802 */ /* 0x000fe20000000f00 */
[----:B------:R-:W-:Y:S02]  /*6150*/  HFMA2 R12, -RZ, RZ, 0, 5.9604644775390625e-08 ;  /* 0x00000001ff0c7431 */ /* 0x000fe400000001ff */
[----:B------:R-:W-:Y:S02]  /*6160*/  IMAD.MOV.U32 R8, RZ, RZ, 0x192 ;  /* 0x00000192ff087424 */ /* 0x000fe400078e00ff */
[----:B------:R-:W-:Y:S01]  /*6170*/  IMAD.MOV.U32 R13, RZ, RZ, RZ ;  /* 0x000000ffff0d7224 */ /* 0x000fe200078e00ff */
[----:B------:R-:W2:Y:S01]  /*6180*/  LDCU.64 UR6, c[0x4][0x78] ;  /* 0x01000f00ff0677ac */ /* 0x000ea20008000a00 */
[----:B------:R-:W3:Y:S01]  /*6190*/  LDC.64 R2, c[0x4][R3] ;  /* 0x0100000003027b82 */ /* 0x000ee20000000a00 */
[----:B------:R-:W5:Y:S01]  /*61a0*/  LDCU.64 UR4, c[0x4][0x10] ;  /* 0x01000200ff0477ac */ /* 0x000f620008000a00 */
[----:B-1----:R-:W-:Y:S01]  /*61b0*/  MOV R5, UR9 ;  /* 0x0000000900057c02 */ /* 0x002fe20008000f00 */
[----:B------:R-:W-:Y:S01]  /*61c0*/  IMAD.U32 R4, RZ, RZ, UR8 ;  /* 0x00000008ff047e24 */ /* 0x000fe2000f8e00ff */
[----:B--2---:R-:W-:Y:S01]  /*61d0*/  MOV R7, UR7 ;  /* 0x0000000700077c02 */ /* 0x004fe20008000f00 */
[----:B------:R-:W-:Y:S01]  /*61e0*/  IMAD.U32 R6, RZ, RZ, UR6 ;  /* 0x00000006ff067e24 */ /* 0x000fe2000f8e00ff */
[----:B-----5:R-:W-:Y:S01]  /*61f0*/  MOV R11, UR5 ;  /* 0x00000005000b7c02 */ /* 0x020fe20008000f00 */
[----:B------:R-:W-:Y:S02]  /*6200*/  IMAD.U32 R10, RZ, RZ, UR4 ;  /* 0x00000004ff0a7e24 */ /* 0x000fe4000f8e00ff */
[----:B------:R-:W-:Y:S07]  /*6210*/  LEPC R20, `(.L_x_103) ;  /* 0x000000001014794e */ /* 0x000fee0000000000 */
[----:B---34-:R-:W-:Y:S05]  /*6220*/  CALL.ABS.NOINC R2 ;  /* 0x0000000002007343 */ /* 0x018fea0003c00000 */
.L_x_103:
[----:B------:R-:W-:Y:S01]  /*6230*/  ISETP.NE.AND P0, PT, R70, RZ, PT ;  /* 0x000000ff4600720c */ /* 0x000fe20003f05270 */
[----:B------:R-:W-:Y:S05]  /*6240*/  WARPSYNC.ALL ;  /* 0x0000000000007948 */ /* 0x000fea0003800000 */
[----:B------:R-:W-:Y:S01]  /*6250*/  R2UR UR4, R34 ;  /* 0x00000000220472ca */ /* 0x000fe200000e0000 */
[--C-:B----4-:R-:W-:Y:S01]  /*6260*/  HADD2.F32 R20, -RZ, R40.reuse.H0_H0 ;  /* 0x20000028ff147230 */ /* 0x110fe20000004100 */
[----:B------:R-:W-:Y:S01]  /*6270*/  R2UR UR5, R44 ;  /* 0x000000002c0572ca */ /* 0x000fe200000e0000 */
[----:B------:R-:W-:Y:S01]  /*6280*/  HADD2.F32 R21, -RZ, R40.H1_H1 ;  /* 0x30000028ff157230 */ /* 0x000fe20000004100 */
[----:B------:R-:W-:Y:S01]  /*6290*/  BSSY.RECONVERGENT B0, `(.L_x_104) ;  /* 0x0000053000007945 */ /* 0x000fe20003800200 */
[--C-:B------:R-:W-:Y:S02]  /*62a0*/  HADD2.F32 R34, -RZ, R41.reuse.H0_H0 ;  /* 0x20000029ff227230 */ /* 0x100fe40000004100 */
[----:B------:R-:W-:Y:S02]  /*62b0*/  HADD2.F32 R36, -RZ, R41.H1_H1 ;  /* 0x30000029ff247230 */ /* 0x000fe40000004100 */
[--C-:B------:R-:W-:Y:S02]  /*62c0*/  HADD2.F32 R37, -RZ, R42.reuse.H0_H0 ;  /* 0x2000002aff257230 */ /* 0x100fe40000004100 */
[----:B------:R-:W-:Y:S02]  /*62d0*/  HADD2.F32 R38, -RZ, R42.H1_H1 ;  /* 0x3000002aff267230 */ /* 0x000fe40000004100 */
[----:B------:R-:W1:Y:S01]  /*62e0*/  LDTM.16dp256bit.x4 R4, tmem[UR4+0x20] ;  /* 0x00002004000479ee */ /* 0x000e620008120000 */
[----:B------:R-:W-:Y:S01]  /*62f0*/  NOP ;  /* 0x0000000000007918 */ /* 0x000fe20000000000 */
[----:B------:R-:W-:Y:S01]  /*6300*/  UIADD3 UR5, UPT, UPT, UR5, 0xb0, URZ ;  /* 0x000000b005057890 */ /* 0x000fe2000fffe0ff */
[--C-:B------:R-:W-:Y:S02]  /*6310*/  HADD2.F32 R39, -RZ, R43.reuse.H0_H0 ;  /* 0x2000002bff277230 */ /* 0x100fe40000004100 */
[----:B------:R-:W-:Y:S01]  /*6320*/  HADD2.F32 R40, -RZ, R43.H1_H1 ;  /* 0x3000002bff287230 */ /* 0x000fe20000004100 */
[----:B------:R-:W-:Y:S01]  /*6330*/  UPRMT UR5, UR37, 0x654, UR5 ;  /* 0x0000065425057896 */ /* 0x000fe20008000005 */
[--C-:B------:R-:W-:Y:S02]  /*6340*/  HADD2.F32 R41, -RZ, R48.reuse.H0_H0 ;  /* 0x20000030ff297230 */ /* 0x100fe40000004100 */
[----:B------:R-:W-:Y:S02]  /*6350*/  HADD2.F32 R42, -RZ, R48.H1_H1 ;  /* 0x30000030ff2a7230 */ /* 0x000fe40000004100 */
[--C-:B------:R-:W-:Y:S02]  /*6360*/  HADD2.F32 R43, -RZ, R49.reuse.H0_H0 ;  /* 0x20000031ff2b7230 */ /* 0x100fe40000004100 */
[----:B------:R-:W-:Y:S02]  /*6370*/  HADD2.F32 R44, -RZ, R49.H1_H1 ;  /* 0x30000031ff2c7230 */ /* 0x000fe40000004100 */
[----:B-1----:R-:W-:Y:S01]  /*6380*/  SYNCS.ARRIVE.TRANS64.RED.A1T0 RZ, [UR5], RZ ;  /* 0x000000ffffff79a7 */ /* 0x002fe20008100405 */
[--C-:B------:R-:W-:Y:S02]  /*6390*/  HADD2.F32 R45, -RZ, R50.reuse.H0_H0 ;  /* 0x20000032ff2d7230 */ /* 0x100fe40000004100 */
[----:B------:R-:W-:Y:S02]  /*63a0*/  HADD2.F32 R46, -RZ, R50.H1_H1 ;  /* 0x30000032ff2e7230 */ /* 0x000fe40000004100 */
[--C-:B------:R-:W-:Y:S02]  /*63b0*/  HADD2.F32 R47, -RZ, R51.reuse.H0_H0 ;  /* 0x20000033ff2f7230 */ /* 0x100fe40000004100 */
[----:B------:R-:W-:Y:S02]  /*63c0*/  HADD2.F32 R48, -RZ, R51.H1_H1 ;  /* 0x30000033ff307230 */ /* 0x000fe40000004100 */
[C---:B------:R-:W-:Y:S01]  /*63d0*/  FMUL R4, R33.reuse, R4 ;  /* 0x0000000421047220 */ /* 0x040fe20000400000 */
[C---:B------:R-:W-:Y:S01]  /*63e0*/  FMUL R5, R33.reuse, R5 ;  /* 0x0000000521057220 */ /* 0x040fe20000400000 */
[C---:B------:R-:W-:Y:S01]  /*63f0*/  FMUL R6, R33.reuse, R6 ;  /* 0x0000000621067220 */ /* 0x040fe20000400000 */
[----:B------:R-:W-:Y:S01]  /*6400*/  FMUL R7, R33, R7 ;  /* 0x0000000721077220 */ /* 0x000fe20000400000 */
[C---:B------:R-:W-:Y:S01]  /*6410*/  FFMA R4, R35.reuse, R20, R4 ;  /* 0x0000001423047223 */ /* 0x040fe20000000004 */
[C---:B------:R-:W-:Y:S01]  /*6420*/  FFMA R5, R35.reuse, R21, R5 ;  /* 0x0000001523057223 */ /* 0x040fe20000000005 */
[C---:B------:R-:W-:Y:S01]  /*6430*/  FFMA R6, R35.reuse, R34, R6 ;  /* 0x0000002223067223 */ /* 0x040fe20000000006 */
[----:B------:R-:W-:Y:S01]  /*6440*/  FFMA R7, R35, R36, R7 ;  /* 0x0000002423077223 */ /* 0x000fe20000000007 */
[C---:B------:R-:W-:Y:S01]  /*6450*/  FMUL R8, R33.reuse, R8 ;  /* 0x0000000821087220 */ /* 0x040fe20000400000 */
[----:B------:R-:W-:Y:S01]  /*6460*/  FMUL R9, R33, R9 ;  /* 0x0000000921097220 */ /* 0x000fe20000400000 */
[----:B------:R-:W-:Y:S01]  /*6470*/  F2FP.F16.F32.PACK_AB R4, R5, R4 ;  /* 0x000000040504723e */ /* 0x000fe200000000ff */
[----:B------:R-:W-:Y:S01]  /*6480*/  FMUL R10, R33, R10 ;  /* 0x0000000a210a7220 */ /* 0x000fe20000400000 */
[----:B------:R-:W-:Y:S01]  /*6490*/  F2FP.F16.F32.PACK_AB R5, R7, R6 ;  /* 0x000000060705723e */ /* 0x000fe200000000ff */
[C---:B------:R-:W-:Y:S01]  /*64a0*/  FFMA R8, R35.reuse, R37, R8 ;  /* 0x0000002523087223 */ /* 0x040fe20000000008 */
[----:B------:R-:W-:Y:S01]  /*64b0*/  FFMA R9, R35, R38, R9 ;  /* 0x0000002623097223 */ /* 0x000fe20000000009 */
[C---:B------:R-:W-:Y:S01]  /*64c0*/  FMUL R11, R33.reuse, R11 ;  /* 0x0000000b210b7220 */ /* 0x040fe20000400000 */
[C---:B------:R-:W-:Y:S01]  /*64d0*/  FMUL R0, R33.reuse, R12 ;  /* 0x0000000c21007220 */ /* 0x040fe20000400000 */
[----:B------:R-:W-:Y:S01]  /*64e0*/  FMUL R2, R33, R13 ;  /* 0x0000000d21027220 */ /* 0x000fe20000400000 */
[----:B------:R-:W-:Y:S01]  /*64f0*/  FFMA R10, R35, R39, R10 ;  /* 0x00000027230a7223 */ /* 0x000fe2000000000a */
[----:B------:R-:W-:Y:S01]  /*6500*/  FMUL R3, R33, R14 ;  /* 0x0000000e21037220 */ /* 0x000fe20000400000 */
[----:B------:R-:W-:Y:S01]  /*6510*/  F2FP.F16.F32.PACK_AB R6, R9, R8 ;  /* 0x000000080906723e */ /* 0x000fe200000000ff */
[----:B------:R-:W-:Y:S01]  /*6520*/  FFMA R11, R35, R40, R11 ;  /* 0x00000028230b7223 */ /* 0x000fe2000000000b */
[C---:B------:R-:W-:Y:S01]  /*6530*/  FMUL R15, R33.reuse, R15 ;  /* 0x0000000f210f7220 */ /* 0x040fe20000400000 */
[----:B------:R-:W-:Y:S01]  /*6540*/  FMUL R12, R33, R16 ;  /* 0x00000010210c7220 */ /* 0x000fe20000400000 */
[----:B------:R-:W-:Y:S01]  /*6550*/  FFMA R0, R35, R41, R0 ;  /* 0x0000002923007223 */ /* 0x000fe20000000000 */
[----:B------:R-:W-:Y:S01]  /*6560*/  MOV R8, UR43 ;  /* 0x0000002b00087c02 */ /* 0x000fe20008000f00 */
[----:B------:R-:W-:Y:S01]  /*6570*/  FMUL R13, R33, R17 ;  /* 0x00000011210d7220 */ /* 0x000fe20000400000 */
[----:B------:R-:W-:Y:S01]  /*6580*/  FFMA R2, R35, R42, R2 ;  /* 0x0000002a23027223 */ /* 0x000fe20000000002 */
[----:B------:R-:W-:Y:S01]  /*6590*/  FMUL R14, R33, R18 ;  /* 0x00000012210e7220 */ /* 0x000fe20000400000 */
[C---:B------:R-:W-:Y:S01]  /*65a0*/  FFMA R3, R35.reuse, R43, R3 ;  /* 0x0000002b23037223 */ /* 0x040fe20000000003 */
[----:B------:R-:W-:Y:S01]  /*65b0*/  FFMA R15, R35, R44, R15 ;  /* 0x0000002c230f7223 */ /* 0x000fe2000000000f */
[----:B------:R-:W-:Y:S01]  /*65c0*/  FMUL R19, R33, R19 ;  /* 0x0000001321137220 */ /* 0x000fe20000400000 */
[C---:B------:R-:W-:Y:S01]  /*65d0*/  FFMA R12, R35.reuse, R45, R12 ;  /* 0x0000002d230c7223 */ /* 0x040fe2000000000c */
        /* <DEDUP_REMOVED lines=23> */
[----:B------:R-:W-:Y:S02]  /*6750*/  UIADD3 UR5, UPT, UPT, UR41, 0x20, URZ ;  /* 0x0000002029057890 */ /* 0x000fe4000fffe0ff */
[----:B------:R-:W-:Y:S02]  /*6760*/  UIADD3 UR4, UPT, UPT, UR10, 0x200, URZ ;  /* 0x000002000a047890 */ /* 0x000fe4000fffe0ff */
[----:B------:R-:W-:Y:S01]  /*6770*/  UIADD3.X UR9, UPT, UPT, URZ, UR55, URZ, UP0, !UPT ;  /* 0x00000037ff097290 */ /* 0x000fe200087fe4ff */
[----:B------:R-:W-:Y:S01]  /*6780*/  UMOV UR6, UR42 ;  /* 0x0000002a00067c82 */ /* 0x000fe20008000000 */
[----:B------:R-:W-:Y:S07]  /*6790*/  UMOV UR7, UR36 ;  /* 0x0000002400077c82 */ /* 0x000fee0008000000 */
[----:B------:R2:W-:Y:S02]  /*67a0*/  UTMASTG.3D [UR4], [UR8] ;  /* 0x00000004080073b5 */ /* 0x0005e40008010000 */
[----:B--2---:R0:W-:Y:S02]  /*67b0*/  UTMACMDFLUSH ;  /* 0x00000000000079b7 */ /* 0x0041e40000000000 */
.L_x_105:
[----:B------:R-:W-:Y:S05]  /*67c0*/  BSYNC.RECONVERGENT B0 ;  /* 0x0000000000007941 */ /* 0x000fea0003800200 */
.L_x_104:
[----:B------:R-:W-:Y:S01]  /*67d0*/  UIADD3 UR43, UPT, UPT, UR43, 0x1, URZ ;  /* 0x000000012b2b7890 */ /* 0x000fe2000fffe0ff */
[----:B------:R-:W-:Y:S03]  /*67e0*/  BSSY.RECONVERGENT B0, `(.L_x_106) ;  /* 0x0000008000007945 */ /* 0x000fe60003800200 */
[----:B------:R-:W-:Y:S04]  /*67f0*/  UISETP.NE.AND UP0, UPT, UR43, 0x3, UPT ;  /* 0x000000032b00788c */ /* 0x000fe8000bf05270 */
[----:B------:R-:W-:Y:S02]  /*6800*/  UISETP.EQ.XOR UP1, UPT, UR40, 0x3, !UP0 ;  /* 0x000000032800788c */ /* 0x000fe4000c722a70 */
[----:B------:R-:W-:Y:S02]  /*6810*/  USEL UR56, UR43, URZ, UP0 ;  /* 0x000000ff2b387287 */ /* 0x000fe40008000000 */
[----:B------:R-:W-:Y:S04]  /*6820*/  USEL UR4, URZ, 0x1, !UP1 ;  /* 0x00000001ff047887 */ /* 0x000fe8000c800000 */
[----:B------:R-:W-:Y:S01]  /*6830*/  ULOP3.LUT UR51, UR51, UR4, URZ, 0x3c, !UPT ;  /* 0x0000000433337292 */ /* 0x000fe2000f8e3cff */
[----:B------:R-:W-:Y:S11]  /*6840*/  @P0 BRA `(.L_x_107) ;  /* 0x0000000000040947 */ /* 0x000ff60003800000 */
[----:B------:R-:W-:Y:S04]  /*6850*/  DEPBAR.LE SB0, 0x1 ;  /* 0x000080400000791a */ /* 0x000fe80000000000 */
.L_x_107:
[----:B------:R-:W-:Y:S05]  /*6860*/  BSYNC.RECONVERGENT B0 ;  /* 0x0000000000007941 */ /* 0x000fea0003800200 */
.L_x_106:
[----:B------:R-:W-:Y:S01]  /*6870*/  BAR.SYNC.DEFER_BLOCKING 0x1, 0x80 ;  /* 0x0042000000007b1d */ /* 0x000fe20000010000 */
[----:B------:R-:W-:Y:S01]  /*6880*/  UISETP.NE.AND UP0, UPT, UR50, -0x2, UPT ;  /* 0xfffffffe3200788c */ /* 0x000fe2000bf05270 */
[----:B------:R-:W-:Y:S08]  /*6890*/  IADD3 R31, PT, PT, R31, 0x1, RZ ;  /* 0x000000011f1f7810 */ /* 0x000ff00007ffe0ff */
[----:B------:R-:W-:Y:S05]  /*68a0*/  BRA.U !UP0, `(.L_x_108) ;  /* 0x0000000108287547 */ /* 0x000fea000b800000 */
[----:B------:R-:W-:Y:S01]  /*68b0*/  ISETP.NE.AND P0, PT, R74, RZ, PT ;  /* 0x000000ff4a00720c */ /* 0x000fe20003f05270 */
[----:B------:R-:W-:Y:S01]  /*68c0*/  IMAD.U32 R2, RZ, RZ, UR49 ;  /* 0x00000031ff027e24 */ /* 0x000fe2000f8e00ff */
[----:B------:R-:W-:Y:S01]  /*68d0*/  UIADD3 UR49, UPT, UPT, UR49, 0x1, URZ ;  /* 0x0000000131317890 */ /* 0x000fe2000fffe0ff */
[----:B------:R-:W-:Y:S03]  /*68e0*/  IMAD.U32 R0, RZ, RZ, UR37 ;  /* 0x00000025ff007e24 */ /* 0x000fe6000f8e00ff */
[----:B------:R-:W-:Y:S04]  /*68f0*/  UISETP.NE.AND UP0, UPT, UR49, 0x3, UPT ;  /* 0x000000033100788c */ /* 0x000fe8000bf05270 */
[----:B------:R-:W-:Y:S03]  /*6900*/  USEL UR49, UR49, URZ, UP0 ;  /* 0x000000ff31317287 */ /* 0x000fe60008000000 */
[----:B------:R-:W-:Y:S05]  /*6910*/  @P0 LEA R2, R2, UR48, 0x3 ;  /* 0x0000003002020c11 */ /* 0x000fea000f8e18ff */
[----:B------:R-:W-:Y:S05]  /*6920*/  @P0 VIADD R2, R2, 0x48 ;  /* 0x0000004802020836 */ /* 0x000fea0000000000 */
[----:B------:R-:W-:Y:S04]  /*6930*/  @P0 PRMT R0, R0, 0x654, R2 ;  /* 0x0000065400000816 */ /* 0x000fe80000000002 */
[----:B------:R2:W-:Y:S03]  /*6940*/  @P0 SYNCS.ARRIVE.TRANS64.RED.A1T0 RZ, [R0+URZ], RZ ;  /* 0x000000ff00ff09a7 */ /* 0x0005e600081004ff */
.L_x_108:
[----:B------:R-:W-:Y:S01]  /*6950*/  ISETP.NE.AND P2, PT, R71, RZ, PT ;  /* 0x000000ff4700720c */ /* 0x000fe20003f45270 */
[----:B------:R-:W-:Y:S01]  /*6960*/  UIADD3 UR50, UPT, UPT, UR50, 0x2, URZ ;  /* 0x0000000232327890 */ /* 0x000fe2000fffe0ff */
[----:B------:R-:W-:Y:S01]  /*6970*/  ISETP.NE.AND P0, PT, R73, 0x2, PT ;  /* 0x000000024900780c */ /* 0x000fe20003f05270 */
[----:B------:R-:W-:Y:S01]  /*6980*/  IMAD.IADD R20, R29, 0x1, R58 ;  /* 0x000000011d147824 */ /* 0x000fe200078e023a */
[----:B------:R-:W-:Y:S01]  /*6990*/  ISETP.NE.AND P1, PT, R31, 0x4, PT ;  /* 0x000000041f00780c */ /* 0x000fe20003f25270 */
[----:B------:R-:W-:Y:S01]  /*69a0*/  IMAD.IADD R21, R30, 0x1, R59 ;  /* 0x000000011e157824 */ /* 0x000fe200078e023b */
[----:B------:R-:W-:Y:S02]  /*69b0*/  SEL R2, RZ, 0x1, P0 ;  /* 0x00000001ff027807 */ /* 0x000fe40000000000 */
[----:B--2---:R-:W-:Y:S02]  /*69c0*/  SEL R0, RZ, 0x1, P1 ;  /* 0x00000001ff007807 */ /* 0x004fe40000800000 */
[----:B------:R-:W-:Y:S02]  /*69d0*/  LOP3.LUT R67, R67, R2, RZ, 0x3c, !PT ;  /* 0x0000000243437212 */ /* 0x000fe400078e3cff */
[----:B------:R-:W-:Y:S02]  /*69e0*/  LOP3.LUT R68, R68, R0, RZ, 0x3c, !PT ;  /* 0x0000000044447212 */ /* 0x000fe400078e3cff */
[----:B------:R-:W-:Y:S02]  /*69f0*/  @P2 R2UR UR36, R66 ;  /* 0x00000000422422ca */ /* 0x000fe400000e0000 */
[----:B------:R-:W-:Y:S02]  /*6a00*/  SEL R73, R73, RZ, P0 ;  /* 0x000000ff49497207 */ /* 0x000fe40000000000 */
[----:B------:R-:W-:Y:S01]  /*6a10*/  SEL R31, R31, RZ, P1 ;  /* 0x000000ff1f1f7207 */ /* 0x000fe20000800000 */
[----:B------:R-:W-:Y:S10]  /*6a20*/  @P2 BRA `(.L_x_109) ;  /* 0xffffffdc00e02947 */ /* 0x000ff4000383ffff */
[----:B------:R-:W-:-:S09]  /*6a30*/  UISETP.NE.AND UP0, UPT, UR53, URZ, UPT ;  /* 0x000000ff3500728c */ /* 0x000fd2000bf05270 */
[----:B------:R-:W-:Y:S05]  /*6a40*/  BRA.U !UP0, `(.L_x_110) ;  /* 0x0000000108487547 */ /* 0x000fea000b800000 */
[----:B------:R-:W2:Y:S02]  /*6a50*/  LDCU.64 UR4, c[0x0][0x890] ;  /* 0x00011200ff0477ac */ /* 0x000ea40008000a00 */
[----:B--2---:R-:W-:-:S04]  /*6a60*/  UISETP.NE.U32.AND UP0, UPT, UR4, URZ, UPT ;  /* 0x000000ff0400728c */ /* 0x004fc8000bf05070 */
[----:B------:R-:W-:-:S09]  /*6a70*/  UISETP.NE.AND.EX UP0, UPT, UR5, URZ, UPT, UP0 ;  /* 0x000000ff0500728c */ /* 0x000fd2000bf05300 */
[----:B------:R-:W-:Y:S05]  /*6a80*/  BRA.U UP0, `(.L_x_111) ;  /* 0x00000001000c7547 */ /* 0x000fea000b800000 */
[----:B------:R-:W-:-:S13]  /*6a90*/  FSETP.NEU.AND P0, PT, R35, RZ, PT ;  /* 0x000000ff2300720b */ /* 0x000fda0003f0d000 */
[----:B------:R-:W-:Y:S05]  /*6aa0*/  @!P0 EXIT ;  /* 0x000000000000894d */ /* 0x000fea0003800000 */
[----:B------:R-:W-:Y:S05]  /*6ab0*/  BRA `(.L_x_110) ;  /* 0x00000000002c7947 */ /* 0x000fea0003800000 */
.L_x_111:
[----:B------:R-:W-:Y:S01]  /*6ac0*/  ISETP.NE.AND P0, PT, R72, RZ, PT ;  /* 0x000000ff4800720c */ /* 0x000fe20003f05270 */
[----:B------:R-:W-:-:S12]  /*6ad0*/  BSSY.RECONVERGENT B0, `(.L_x_110) ;  /* 0x0000009000007945 */ /* 0x000fd80003800200 */
[----:B------:R-:W-:Y:S05]  /*6ae0*/  @P0 BRA `(.L_x_112) ;  /* 0x0000000000140947 */ /* 0x000fea0003800000 */
[----:B------:R-:W2:Y:S02]  /*6af0*/  LDCU.64 UR4, c[0x0][0x888] ;  /* 0x00011100ff0477ac */ /* 0x000ea40008000a00 */
[----:B--2---:R-:W-:-:S04]  /*6b00*/  ISETP.NE.U32.AND P0, PT, RZ, UR4, PT ;  /* 0x00000004ff007c0c */ /* 0x004fc8000bf05070 */
[----:B------:R-:W-:-:S13]  /*6b10*/  ISETP.NE.AND.EX P0, PT, RZ, UR5, PT, P0 ;  /* 0x00000005ff007c0c */ /* 0x000fda000bf05300 */
[----:B------:R-:W-:Y:S05]  /*6b20*/  @!P0 EXIT ;  /* 0x000000000000894d */ /* 0x000fea0003800000 */
[----:B------:R-:W-:Y:S05]  /*6b30*/  BRA `(.L_x_113) ;  /* 0x0000000000087947 */ /* 0x000fea0003800000 */
.L_x_112:
[----:B------:R-:W-:-:S13]  /*6b40*/  FSETP.NEU.AND P0, PT, R35, RZ, PT ;  /* 0x000000ff2300720b */ /* 0x000fda0003f0d000 */
[----:B------:R-:W-:Y:S05]  /*6b50*/  @!P0 EXIT ;  /* 0x000000000000894d */ /* 0x000fea0003800000 */
.L_x_113:
[----:B------:R-:W-:Y:S05]  /*6b60*/  BSYNC.RECONVERGENT B0 ;  /* 0x0000000000007941 */ /* 0x000fea0003800200 */
.L_x_110:
[----:B------:R-:W-:Y:S01]  /*6b70*/  ULEA UR4, UR49, UR48, 0x3 ;  /* 0x0000003031047291 */ /* 0x000fe2000f8e18ff */
[----:B------:R-:W-:-:S04]  /*6b80*/  DEPBAR.LE SB0, 0x0 ;  /* 0x000080000000791a */ /* 0x000fc80000000000 */
[----:B------:R-:W-:-:S04]  /*6b90*/  UIADD3 UR4, UPT, UPT, UR4, 0x48, URZ ;  /* 0x0000004804047890 */ /* 0x000fc8000fffe0ff */
[----:B------:R-:W-:-:S09]  /*6ba0*/  UPRMT UR4, UR37, 0x654, UR4 ;  /* 0x0000065425047896 */ /* 0x000fd20008000004 */
[----:B------:R-:W-:Y:S01]  /*6bb0*/  SYNCS.ARRIVE.TRANS64.RED.A1T0 RZ, [UR4], RZ ;  /* 0x000000ffffff79a7 */ /* 0x000fe20008100404 */
[----:B------:R-:W-:Y:S05]  /*6bc0*/  EXIT ;  /* 0x000000000000794d */ /* 0x000fea0003800000 */
.L_x_19:
[----:B--2---:R2:W1:Y:S02]  /*6bd0*/  SYNCS.PHASECHK.TRANS64.TRYWAIT P0, [R2+URZ+0xe0], R3 ;  /* 0x0000e003020075a7 */ /* 0x00446400080011ff */
[----:B-1----:R-:W-:Y:S05]  /*6be0*/  @!P0 NANOSLEEP.SYNCS 0x989680 ;  /* 0x009896800000895d */ /* 0x002fea0003900000 */
[----:B------:R-:W1:Y:S02]  /*6bf0*/  @!P0 SYNCS.PHASECHK.TRANS64 P0, [R2+URZ+0xe0], R3 ;  /* 0x0000e003020085a7 */ /* 0x000e6400080010ff */
[----:B-1----:R-:W-:Y:S05]  /*6c00*/  @!P0 BRA `(.L_x_19) ;  /* 0xfffffffc00f08947 */ /* 0x002fea000383ffff */
[----:B------:R-:W-:Y:S05]  /*6c10*/  BRA `(.L_x_114) ;  /* 0xffffffa800607947 */ /* 0x000fea000383ffff */
.L_x_22:
[----:B-1----:R-:W-:-:S07]  /*6c20*/  MOV R2, UR33 ;  /* 0x0000002100027c02 */ /* 0x002fce0008000f00 */
.L_x_115:
[----:B-1----:R1:W2:Y:S02]  /*6c30*/  SYNCS.PHASECHK.TRANS64.TRYWAIT P0, [R2+URZ+0x18], R4 ;  /* 0x00001804020075a7 */ /* 0x0022a400080011ff */
[----:B--2---:R-:W-:Y:S05]  /*6c40*/  @!P0 NANOSLEEP.SYNCS 0x989680 ;  /* 0x009896800000895d */ /* 0x004fea0003900000 */
[----:B------:R-:W2:Y:S02]  /*6c50*/  @!P0 SYNCS.PHASECHK.TRANS64 P0, [R2+URZ+0x18], R4 ;  /* 0x00001804020085a7 */ /* 0x000ea400080010ff */
[----:B--2---:R-:W-:Y:S05]  /*6c60*/  @!P0 BRA `(.L_x_115) ;  /* 0xfffffffc00f08947 */ /* 0x004fea000383ffff */
[----:B------:R-:W-:Y:S05]  /*6c70*/  BRA `(.L_x_21) ;  /* 0xffffffa800b07947 */ /* 0x000fea000383ffff */
.L_x_28:
[----:B-1----:R-:W-:-:S07]  /*6c80*/  MOV R2, UR17 ;  /* 0x0000001100027c02 */ /* 0x002fce0008000f00 */
.L_x_116:
[----:B-1----:R1:W2:Y:S02]  /*6c90*/  SYNCS.PHASECHK.TRANS64.TRYWAIT P0, [R2+URZ+0x18], R4 ;  /* 0x00001804020075a7 */ /* 0x0022a400080011ff */
[----:B--2---:R-:W-:Y:S05]  /*6ca0*/  @!P0 NANOSLEEP.SYNCS 0x989680 ;  /* 0x009896800000895d */ /* 0x004fea0003900000 */
[----:B------:R-:W2:Y:S02]  /*6cb0*/  @!P0 SYNCS.PHASECHK.TRANS64 P0, [R2+URZ+0x18], R4 ;  /* 0x00001804020085a7 */ /* 0x000ea400080010ff */
[----:B--2---:R-:W-:Y:S05]  /*6cc0*/  @!P0 BRA `(.L_x_116) ;  /* 0xfffffffc00f08947 */ /* 0x004fea000383ffff */
[----:B------:R-:W-:Y:S05]  /*6cd0*/  BRA `(.L_x_27) ;  /* 0xffffffac00547947 */ /* 0x000fea000383ffff */
.L_x_32:
[----:B-1----:R1:W2:Y:S02]  /*6ce0*/  SYNCS.PHASECHK.TRANS64.TRYWAIT P0, [R2+URZ+0x70], R3 ;  /* 0x00007003020075a7 */ /* 0x0022a400080011ff */
[----:B--2---:R-:W-:Y:S05]  /*6cf0*/  @!P0 NANOSLEEP.SYNCS 0x989680 ;  /* 0x009896800000895d */ /* 0x004fea0003900000 */
[----:B------:R-:W2:Y:S02]  /*6d00*/  @!P0 SYNCS.PHASECHK.TRANS64 P0, [R2+URZ+0x70], R3 ;  /* 0x00007003020085a7 */ /* 0x000ea400080010ff */
[----:B--2---:R-:W-:Y:S05]  /*6d10*/  @!P0 BRA `(.L_x_32) ;  /* 0xfffffffc00f08947 */ /* 0x004fea000383ffff */
[----:B------:R-:W-:Y:S05]  /*6d20*/  BRA `(.L_x_117) ;  /* 0xffffffac00e07947 */ /* 0x000fea000383ffff */
.L_x_36:
[----:B----4-:R-:W-:-:S07]  /*6d30*/  MOV R0, UR5 ;  /* 0x0000000500007c02 */ /* 0x010fce0008000f00 */
.L_x_118:
[----:B-1----:R1:W2:Y:S02]  /*6d40*/  SYNCS.PHASECHK.TRANS64.TRYWAIT P0, [R0+URZ], R2 ;  /* 0x00000002000075a7 */ /* 0x0022a400080011ff */
[----:B--2---:R-:W-:Y:S05]  /*6d50*/  @!P0 NANOSLEEP.SYNCS 0x989680 ;  /* 0x009896800000895d */ /* 0x004fea0003900000 */
[----:B------:R-:W2:Y:S02]  /*6d60*/  @!P0 SYNCS.PHASECHK.TRANS64 P0, [R0+URZ], R2 ;  /* 0x00000002000085a7 */ /* 0x000ea400080010ff */
[----:B--2---:R-:W-:Y:S05]  /*6d70*/  @!P0 BRA `(.L_x_118) ;  /* 0xfffffffc00f08947 */ /* 0x004fea000383ffff */
[----:B------:R-:W-:Y:S05]  /*6d80*/  BRA `(.L_x_119) ;  /* 0xffffffb400507947 */ /* 0x000fea000383ffff */
.L_x_37:
[----:B----4-:R-:W-:-:S07]  /*6d90*/  MOV R0, UR5 ;  /* 0x0000000500007c02 */ /* 0x010fce0008000f00 */
.L_x_120:
[----:B-1----:R1:W2:Y:S02]  /*6da0*/  SYNCS.PHASECHK.TRANS64.TRYWAIT P0, [R0+URZ], R2 ;  /* 0x00000002000075a7 */ /* 0x0022a400080011ff */
[----:B--2---:R-:W-:Y:S05]  /*6db0*/  @!P0 NANOSLEEP.SYNCS 0x989680 ;  /* 0x009896800000895d */ /* 0x004fea0003900000 */
[----:B------:R-:W2:Y:S02]  /*6dc0*/  @!P0 SYNCS.PHASECHK.TRANS64 P0, [R0+URZ], R2 ;  /* 0x00000002000085a7 */ /* 0x000ea400080010ff */
[----:B--2---:R-:W-:Y:S05]  /*6dd0*/  @!P0 BRA `(.L_x_120) ;  /* 0xfffffffc00f08947 */ /* 0x004fea000383ffff */
[----:B------:R-:W-:Y:S05]  /*6de0*/  BRA `(.L_x_121) ;  /* 0xffffffb4005c7947 */ /* 0x000fea000383ffff */
.L_x_40:
[----:B-1----:R1:W2:Y:S02]  /*6df0*/  SYNCS.PHASECHK.TRANS64.TRYWAIT P0, [R0+URZ+0xd0], R4 ;  /* 0x0000d004000075a7 */ /* 0x0022a400080011ff */
[----:B--2---:R-:W-:Y:S05]  /*6e00*/  @!P0 NANOSLEEP.SYNCS 0x989680 ;  /* 0x009896800000895d */ /* 0x004fea0003900000 */
[----:B------:R-:W2:Y:S02]  /*6e10*/  @!P0 SYNCS.PHASECHK.TRANS64 P0, [R0+URZ+0xd0], R4 ;  /* 0x0000d004000085a7 */ /* 0x000ea400080010ff */
[----:B--2---:R-:W-:Y:S05]  /*6e20*/  @!P0 BRA `(.L_x_40) ;  /* 0xfffffffc00f08947 */ /* 0x004fea000383ffff */
[----:B------:R-:W-:Y:S05]  /*6e30*/  BRA `(.L_x_122) ;  /* 0xffffffb400b87947 */ /* 0x000fea000383ffff */
.L_x_41:
[----:B------:R-:W-:-:S07]  /*6e40*/  MOV R0, UR5 ;  /* 0x0000000500007c02 */ /* 0x000fce0008000f00 */
.L_x_123:
[----:B-1----:R1:W2:Y:S02]  /*6e50*/  SYNCS.PHASECHK.TRANS64.TRYWAIT P0, [R0+URZ+0x80], R5 ;  /* 0x00008005000075a7 */ /* 0x0022a400080011ff */
[----:B--2---:R-:W-:Y:S05]  /*6e60*/  @!P0 NANOSLEEP.SYNCS 0x989680 ;  /* 0x009896800000895d */ /* 0x004fea0003900000 */
[----:B------:R-:W2:Y:S02]  /*6e70*/  @!P0 SYNCS.PHASECHK.TRANS64 P0, [R0+URZ+0x80], R5 ;  /* 0x00008005000085a7 */ /* 0x000ea400080010ff */
[----:B--2---:R-:W-:Y:S05]  /*6e80*/  @!P0 BRA `(.L_x_123) ;  /* 0xfffffffc00f08947 */ /* 0x004fea000383ffff */
[----:B------:R-:W-:Y:S05]  /*6e90*/  BRA `(.L_x_124) ;  /* 0xffffffb400c87947 */ /* 0x000fea000383ffff */
.L_x_42:
[----:B-1----:R1:W2:Y:S02]  /*6ea0*/  SYNCS.PHASECHK.TRANS64.TRYWAIT P1, [R0+URZ+0x70], R4 ;  /* 0x00007004000075a7 */ /* 0x0022a400080211ff */
[----:B--2---:R-:W-:Y:S05]  /*6eb0*/  @!P1 NANOSLEEP.SYNCS 0x989680 ;  /* 0x009896800000995d */ /* 0x004fea0003900000 */
[----:B------:R-:W2:Y:S02]  /*6ec0*/  @!P1 SYNCS.PHASECHK.TRANS64 P1, [R0+URZ+0x70], R4 ;  /* 0x00007004000095a7 */ /* 0x000ea400080210ff */
[----:B--2---:R-:W-:Y:S05]  /*6ed0*/  @!P1 BRA `(.L_x_42) ;  /* 0xfffffffc00f09947 */ /* 0x004fea000383ffff */
[----:B------:R-:W-:Y:S05]  /*6ee0*/  BRA `(.L_x_125) ;  /* 0xffffffb400f87947 */ /* 0x000fea000383ffff */
.L_x_45:
[----:B------:R-:W-:-:S07]  /*6ef0*/  MOV R0, UR5 ;  /* 0x0000000500007c02 */ /* 0x000fce0008000f00 */
.L_x_126:
[----:B-1----:R1:W2:Y:S02]  /*6f00*/  SYNCS.PHASECHK.TRANS64.TRYWAIT P0, [R0+URZ+0x80], R2 ;  /* 0x00008002000075a7 */ /* 0x0022a400080011ff */
[----:B--2---:R-:W-:Y:S05]  /*6f10*/  @!P0 NANOSLEEP.SYNCS 0x989680 ;  /* 0x009896800000895d */ /* 0x004fea0003900000 */
[----:B------:R-:W2:Y:S02]  /*6f20*/  @!P0 SYNCS.PHASECHK.TRANS64 P0, [R0+URZ+0x80], R2 ;  /* 0x00008002000085a7 */ /* 0x000ea400080010ff */
[----:B--2---:R-:W-:Y:S05]  /*6f30*/  @!P0 BRA `(.L_x_126) ;  /* 0xfffffffc00f08947 */ /* 0x004fea000383ffff */
[----:B------:R-:W-:Y:S05]  /*6f40*/  BRA `(.L_x_44) ;  /* 0xffffffb8004c7947 */ /* 0x000fea000383ffff */
.L_x_52:
[----:B-1----:R1:W2:Y:S02]  /*6f50*/  SYNCS.PHASECHK.TRANS64.TRYWAIT P1, [R0+URZ+0x70], R2 ;  /* 0x00007002000075a7 */ /* 0x0022a400080211ff */
[----:B--2---:R-:W-:Y:S05]  /*6f60*/  @!P1 NANOSLEEP.SYNCS 0x989680 ;  /* 0x009896800000995d */ /* 0x004fea0003900000 */
[----:B------:R-:W2:Y:S02]  /*6f70*/  @!P1 SYNCS.PHASECHK.TRANS64 P1, [R0+URZ+0x70], R2 ;  /* 0x00007002000095a7 */ /* 0x000ea400080210ff */
[----:B--2---:R-:W-:Y:S05]  /*6f80*/  @!P1 BRA `(.L_x_52) ;  /* 0xfffffffc00f09947 */ /* 0x004fea000383ffff */
[----:B------:R-:W-:Y:S05]  /*6f90*/  BRA `(.L_x_127) ;  /* 0xffffffbc00ac7947 */ /* 0x000fea000383ffff */
.L_x_53:
[----:B------:R-:W-:-:S07]  /*6fa0*/  MOV R2, UR8 ;  /* 0x0000000800027c02 */ /* 0x000fce0008000f00 */
.L_x_128:
[----:B-1----:R1:W2:Y:S02]  /*6fb0*/  SYNCS.PHASECHK.TRANS64.TRYWAIT P0, [R2+URZ+0xb0], R0 ;  /* 0x0000b000020075a7 */ /* 0x0022a400080011ff */
[----:B--2---:R-:W-:Y:S05]  /*6fc0*/  @!P0 NANOSLEEP.SYNCS 0x989680 ;  /* 0x009896800000895d */ /* 0x004fea0003900000 */
[----:B------:R-:W2:Y:S02]  /*6fd0*/  @!P0 SYNCS.PHASECHK.TRANS64 P0, [R2+URZ+0xb0], R0 ;  /* 0x0000b000020085a7 */ /* 0x000ea400080010ff */
[----:B--2---:R-:W-:Y:S05]  /*6fe0*/  @!P0 BRA `(.L_x_128) ;  /* 0xfffffffc00f08947 */ /* 0x004fea000383ffff */
[----:B------:R-:W-:Y:S05]  /*6ff0*/  BRA `(.L_x_129) ;  /* 0xffffffbc00fc7947 */ /* 0x000fea000383ffff */
.L_x_56:
[----:B------:R-:W-:Y:S07]  /*7000*/  MOV R0, UR7 ;  /* 0x0000000700007c02 */ /* 0x000fee0008000f00 */
.L_x_130:
[----:B-1----:R1:W2:Y:S02]  /*7010*/  SYNCS.PHASECHK.TRANS64.TRYWAIT P0, [R0+URZ], R2 ;  /* 0x00000002000075a7 */ /* 0x0022a400080011ff */
[----:B--2---:R-:W-:Y:S05]  /*7020*/  @!P0 NANOSLEEP.SYNCS 0x989680 ;  /* 0x009896800000895d */ /* 0x004fea0003900000 */
[----:B------:R-:W2:Y:S02]  /*7030*/  @!P0 SYNCS.PHASECHK.TRANS64 P0, [R0+URZ], R2 ;  /* 0x00000002000085a7 */ /* 0x000ea400080010ff */
[----:B--2---:R-:W-:Y:S05]  /*7040*/  @!P0 BRA `(.L_x_130) ;  /* 0xfffffffc00f08947 */ /* 0x004fea000383ffff */
[----:B------:R-:W-:Y:S05]  /*7050*/  BRA `(.L_x_55) ;  /* 0xffffffc000187947 */ /* 0x000fea000383ffff */
.L_x_59:
[----:B------:R-:W-:-:S07]  /*7060*/  MOV R0, UR5 ;  /* 0x0000000500007c02 */ /* 0x000fce0008000f00 */
.L_x_131:
[----:B--2---:R2:W3:Y:S02]  /*7070*/  SYNCS.PHASECHK.TRANS64.TRYWAIT P0, [R0+URZ], R2 ;  /* 0x00000002000075a7 */ /* 0x0044e400080011ff */
[----:B---3--:R-:W-:Y:S05]  /*7080*/  @!P0 NANOSLEEP.SYNCS 0x989680 ;  /* 0x009896800000895d */ /* 0x008fea0003900000 */
[----:B------:R-:W3:Y:S02]  /*7090*/  @!P0 SYNCS.PHASECHK.TRANS64 P0, [R0+URZ], R2 ;  /* 0x00000002000085a7 */ /* 0x000ee400080010ff */
[----:B---3--:R-:W-:Y:S05]  /*70a0*/  @!P0 BRA `(.L_x_131) ;  /* 0xfffffffc00f08947 */ /* 0x008fea000383ffff */
[----:B------:R-:W-:Y:S05]  /*70b0*/  BRA `(.L_x_132) ;  /* 0xffffffc000cc7947 */ /* 0x000fea000383ffff */
.L_x_60:
[----:B------:R-:W-:-:S07]  /*70c0*/  MOV R0, UR5 ;  /* 0x0000000500007c02 */ /* 0x000fce0008000f00 */
.L_x_133:
[----:B-1----:R1:W2:Y:S02]  /*70d0*/  SYNCS.PHASECHK.TRANS64.TRYWAIT P0, [R0+URZ], R3 ;  /* 0x00000003000075a7 */ /* 0x0022a400080011ff */
[----:B--2---:R-:W-:Y:S05]  /*70e0*/  @!P0 NANOSLEEP.SYNCS 0x989680 ;  /* 0x009896800000895d */ /* 0x004fea0003900000 */
[----:B------:R-:W2:Y:S02]  /*70f0*/  @!P0 SYNCS.PHASECHK.TRANS64 P0, [R0+URZ], R3 ;  /* 0x00000003000085a7 */ /* 0x000ea400080010ff */
[----:B--2---:R-:W-:Y:S05]  /*7100*/  @!P0 BRA `(.L_x_133) ;  /* 0xfffffffc00f08947 */ /* 0x004fea000383ffff */
[----:B------:R-:W-:Y:S05]  /*7110*/  BRA `(.L_x_134) ;  /* 0xffffffc000d87947 */ /* 0x000fea000383ffff */
.L_x_61:
[----:B------:R-:W-:-:S07]  /*7120*/  MOV R0, UR5 ;  /* 0x0000000500007c02 */ /* 0x000fce0008000f00 */
.L_x_135:
[----:B-1----:R1:W2:Y:S02]  /*7130*/  SYNCS.PHASECHK.TRANS64.TRYWAIT P0, [R0+URZ], R3 ;  /* 0x00000003000075a7 */ /* 0x0022a400080011ff */
[----:B--2---:R-:W-:Y:S05]  /*7140*/  @!P0 NANOSLEEP.SYNCS 0x989680 ;  /* 0x009896800000895d */ /* 0x004fea0003900000 */
[----:B------:R-:W2:Y:S02]  /*7150*/  @!P0 SYNCS.PHASECHK.TRANS64 P0, [R0+URZ], R3 ;  /* 0x00000003000085a7 */ /* 0x000ea400080010ff */
[----:B--2---:R-:W-:Y:S05]  /*7160*/  @!P0 BRA `(.L_x_135) ;  /* 0xfffffffc00f08947 */ /* 0x004fea000383ffff */
[----:B------:R-:W-:Y:S05]  /*7170*/  BRA `(.L_x_136) ;  /* 0xffffffc000e47947 */ /* 0x000fea000383ffff */
.L_x_62:
[----:B-1----:R-:W-:-:S07]  /*7180*/  MOV R0, UR7 ;  /* 0x0000000700007c02 */ /* 0x002fce0008000f00 */
.L_x_137:
[----:B-1----:R1:W2:Y:S02]  /*7190*/  SYNCS.PHASECHK.TRANS64.TRYWAIT P0, [R0+URZ], R2 ;  /* 0x00000002000075a7 */ /* 0x0022a400080011ff */
[----:B--2---:R-:W-:Y:S05]  /*71a0*/  @!P0 NANOSLEEP.SYNCS 0x989680 ;  /* 0x009896800000895d */ /* 0x004fea0003900000 */
[----:B------:R-:W2:Y:S02]  /*71b0*/  @!P0 SYNCS.PHASECHK.TRANS64 P0, [R0+URZ], R2 ;  /* 0x00000002000085a7 */ /* 0x000ea400080010ff */
[----:B--2---:R-:W-:Y:S05]  /*71c0*/  @!P0 BRA `(.L_x_137) ;  /* 0xfffffffc00f08947 */ /* 0x004fea000383ffff */
[----:B------:R-:W-:Y:S05]  /*71d0*/  BRA `(.L_x_138) ;  /* 0xffffffc000f07947 */ /* 0x000fea000383ffff */
.L_x_67:
[----:B--2---:R2:W3:Y:S02]  /*71e0*/  SYNCS.PHASECHK.TRANS64.TRYWAIT P0, [R0+URZ+0x70], R2 ;  /* 0x00007002000075a7 */ /* 0x0044e400080011ff */
[----:B---3--:R-:W-:Y:S05]  /*71f0*/  @!P0 NANOSLEEP.SYNCS 0x989680 ;  /* 0x009896800000895d */ /* 0x008fea0003900000 */
[----:B------:R-:W3:Y:S02]  /*7200*/  @!P0 SYNCS.PHASECHK.TRANS64 P0, [R0+URZ+0x70], R2 ;  /* 0x00007002000085a7 */ /* 0x000ee400080010ff */
[----:B---3--:R-:W-:Y:S05]  /*7210*/  @!P0 BRA `(.L_x_67) ;  /* 0xfffffffc00f08947 */ /* 0x008fea000383ffff */
[----:B------:R-:W-:Y:S05]  /*7220*/  BRA `(.L_x_139) ;  /* 0xffffffc400e87947 */ /* 0x000fea000383ffff */
.L_x_70:
[----:B------:R-:W-:Y:S07]  /*7230*/  MOV R0, UR7 ;  /* 0x0000000700007c02 */ /* 0x000fee0008000f00 */
.L_x_140:
[----:B--2---:R2:W3:Y:S02]  /*7240*/  SYNCS.PHASECHK.TRANS64.TRYWAIT P0, [R0+URZ+0x68], R2 ;  /* 0x00006802000075a7 */ /* 0x0044e400080011ff */
[----:B---3--:R-:W-:Y:S05]  /*7250*/  @!P0 NANOSLEEP.SYNCS 0x989680 ;  /* 0x009896800000895d */ /* 0x008fea0003900000 */
[----:B------:R-:W3:Y:S02]  /*7260*/  @!P0 SYNCS.PHASECHK.TRANS64 P0, [R0+URZ+0x68], R2 ;  /* 0x00006802000085a7 */ /* 0x000ee400080010ff */
[----:B---3--:R-:W-:Y:S05]  /*7270*/  @!P0 BRA `(.L_x_140) ;  /* 0xfffffffc00f08947 */ /* 0x008fea000383ffff */
[----:B------:R-:W-:Y:S05]  /*7280*/  BRA `(.L_x_69) ;  /* 0xffffffc800c87947 */ /* 0x000fea000383ffff */
.L_x_73:
[----:B------:R-:W-:Y:S07]  /*7290*/  MOV R0, UR15 ;  /* 0x0000000f00007c02 */ /* 0x000fee0008000f00 */
.L_x_141:
[----:B-1----:R1:W2:Y:S02]  /*72a0*/  SYNCS.PHASECHK.TRANS64.TRYWAIT P0, [R0+URZ+0x48], R9 ;  /* 0x00004809000075a7 */ /* 0x0022a400080011ff */
[----:B--2---:R-:W-:Y:S05]  /*72b0*/  @!P0 NANOSLEEP.SYNCS 0x989680 ;  /* 0x009896800000895d */ /* 0x004fea0003900000 */
[----:B------:R-:W2:Y:S02]  /*72c0*/  @!P0 SYNCS.PHASECHK.TRANS64 P0, [R0+URZ+0x48], R9 ;  /* 0x00004809000085a7 */ /* 0x000ea400080010ff */
[----:B--2---:R-:W-:Y:S05]  /*72d0*/  @!P0 BRA `(.L_x_141) ;  /* 0xfffffffc00f08947 */ /* 0x004fea000383ffff */
[----:B------:R-:W-:Y:S05]  /*72e0*/  BRA `(.L_x_142) ;  /* 0xffffffcc00407947 */ /* 0x000fea000383ffff */
.L_x_74:
[----:B------:R-:W-:Y:S07]  /*72f0*/  MOV R0, UR13 ;  /* 0x0000000d00007c02 */ /* 0x000fee0008000f00 */
.L_x_143:
[----:B-1----:R1:W2:Y:S02]  /*7300*/  SYNCS.PHASECHK.TRANS64.TRYWAIT P0, [R0+URZ+0x48], R20 ;  /* 0x00004814000075a7 */ /* 0x0022a400080011ff */
[----:B--2---:R-:W-:Y:S05]  /*7310*/  @!P0 NANOSLEEP.SYNCS 0x989680 ;  /* 0x009896800000895d */ /* 0x004fea0003900000 */
[----:B------:R-:W2:Y:S02]  /*7320*/  @!P0 SYNCS.PHASECHK.TRANS64 P0, [R0+URZ+0x48], R20 ;  /* 0x00004814000085a7 */ /* 0x000ea400080010ff */
[----:B--2---:R-:W-:Y:S05]  /*7330*/  @!P0 BRA `(.L_x_143) ;  /* 0xfffffffc00f08947 */ /* 0x004fea000383ffff */
[----:B------:R-:W-:Y:S05]  /*7340*/  BRA `(.L_x_144) ;  /* 0xffffffcc00e07947 */ /* 0x000fea000383ffff */
.L_x_76:
[----:B------:R-:W-:-:S07]  /*7350*/  MOV R0, UR4 ;  /* 0x0000000400007c02 */ /* 0x000fce0008000f00 */
.L_x_145:
[----:B-1----:R1:W3:Y:S02]  /*7360*/  SYNCS.PHASECHK.TRANS64.TRYWAIT P0, [R0+URZ], R2 ;  /* 0x00000002000075a7 */ /* 0x0022e400080011ff */
[----:B---3--:R-:W-:Y:S05]  /*7370*/  @!P0 NANOSLEEP.SYNCS 0x989680 ;  /* 0x009896800000895d */ /* 0x008fea0003900000 */
[----:B------:R-:W3:Y:S02]  /*7380*/  @!P0 SYNCS.PHASECHK.TRANS64 P0, [R0+URZ], R2 ;  /* 0x00000002000085a7 */ /* 0x000ee400080010ff */
[----:B---3--:R-:W-:Y:S05]  /*7390*/  @!P0 BRA `(.L_x_145) ;  /* 0xfffffffc00f08947 */ /* 0x008fea000383ffff */
[----:B------:R-:W-:Y:S05]  /*73a0*/  BRA `(.L_x_146) ;  /* 0xffffffd0006c7947 */ /* 0x000fea000383ffff */
.L_x_77:
[----:B------:R-:W-:-:S07]  /*73b0*/  MOV R0, UR4 ;  /* 0x0000000400007c02 */ /* 0x000fce0008000f00 */
.L_x_147:
[----:B-1----:R1:W3:Y:S02]  /*73c0*/  SYNCS.PHASECHK.TRANS64.TRYWAIT P0, [R0+URZ], R2 ;  /* 0x00000002000075a7 */ /* 0x0022e400080011ff */
[----:B---3--:R-:W-:Y:S05]  /*73d0*/  @!P0 NANOSLEEP.SYNCS 0x989680 ;  /* 0x009896800000895d */ /* 0x008fea0003900000 */
[----:B------:R-:W3:Y:S02]  /*73e0*/  @!P0 SYNCS.PHASECHK.TRANS64 P0, [R0+URZ], R2 ;  /* 0x00000002000085a7 */ /* 0x000ee400080010ff */
[----:B---3--:R-:W-:Y:S05]  /*73f0*/  @!P0 BRA `(.L_x_147) ;  /* 0xfffffffc00f08947 */ /* 0x008fea000383ffff */
[----:B------:R-:W-:Y:S05]  /*7400*/  BRA `(.L_x_148) ;  /* 0xffffffd000787947 */ /* 0x000fea000383ffff */
.L_x_79:
[----:B--2---:R2:W4:Y:S02]  /*7410*/  SYNCS.PHASECHK.TRANS64.TRYWAIT P0, [R0+URZ+0x70], R2 ;  /* 0x00007002000075a7 */ /* 0x00452400080011ff */
[----:B----4-:R-:W-:Y:S05]  /*7420*/  @!P0 NANOSLEEP.SYNCS 0x989680 ;  /* 0x009896800000895d */ /* 0x010fea0003900000 */
[----:B------:R-:W4:Y:S02]  /*7430*/  @!P0 SYNCS.PHASECHK.TRANS64 P0, [R0+URZ+0x70], R2 ;  /* 0x00007002000085a7 */ /* 0x000f2400080010ff */
[----:B----4-:R-:W-:Y:S05]  /*7440*/  @!P0 BRA `(.L_x_79) ;  /* 0xfffffffc00f08947 */ /* 0x010fea000383ffff */
[----:B------:R-:W-:Y:S05]  /*7450*/  BRA `(.L_x_149) ;  /* 0xffffffd400687947 */ /* 0x000fea000383ffff */
.L_x_89:
[----:B-1----:R1:W3:Y:S02]  /*7460*/  SYNCS.PHASECHK.TRANS64.TRYWAIT P1, [R2+URZ+0x30], R4 ;  /* 0x00003004020075a7 */ /* 0x0022e400080211ff */
[----:B---3--:R-:W-:Y:S05]  /*7470*/  @!P1 NANOSLEEP.SYNCS 0x989680 ;  /* 0x009896800000995d */ /* 0x008fea0003900000 */
[----:B------:R-:W3:Y:S02]  /*7480*/  @!P1 SYNCS.PHASECHK.TRANS64 P1, [R2+URZ+0x30], R4 ;  /* 0x00003004020095a7 */ /* 0x000ee400080210ff */
[----:B---3--:R-:W-:Y:S05]  /*7490*/  @!P1 BRA `(.L_x_89) ;  /* 0xfffffffc00f09947 */ /* 0x008fea000383ffff */
[----:B------:R-:W-:Y:S05]  /*74a0*/  BRA `(.L_x_88) ;  /* 0xffffffe000687947 */ /* 0x000fea000383ffff */
.L_x_91:
[----:B-1----:R1:W2:Y:S02]  /*74b0*/  SYNCS.PHASECHK.TRANS64.TRYWAIT P0, [R44+URZ+0x90], R3 ;  /* 0x000090032c0075a7 */ /* 0x0022a400080011ff */
[----:B--2---:R-:W-:Y:S05]  /*74c0*/  @!P0 NANOSLEEP.SYNCS 0x989680 ;  /* 0x009896800000895d */ /* 0x004fea0003900000 */
[----:B------:R-:W2:Y:S02]  /*74d0*/  @!P0 SYNCS.PHASECHK.TRANS64 P0, [R44+URZ+0x90], R3 ;  /* 0x000090032c0085a7 */ /* 0x000ea400080010ff */
[----:B--2---:R-:W-:Y:S05]  /*74e0*/  @!P0 BRA `(.L_x_91) ;  /* 0xfffffffc00f08947 */ /* 0x004fea000383ffff */
[----:B------:R-:W-:Y:S05]  /*74f0*/  BRA `(.L_x_90) ;  /* 0xffffffe000b87947 */ /* 0x000fea000383ffff */
.L_x_102:
[----:B-1----:R1:W2:Y:S02]  /*7500*/  SYNCS.PHASECHK.TRANS64.TRYWAIT P0, [R2+URZ+0x30], R45 ;  /* 0x0000302d020075a7 */ /* 0x0022a400080011ff */
[----:B--2---:R-:W-:Y:S05]  /*7510*/  @!P0 NANOSLEEP.SYNCS 0x989680 ;  /* 0x009896800000895d */ /* 0x004fea0003900000 */
[----:B------:R-:W2:Y:S02]  /*7520*/  @!P0 SYNCS.PHASECHK.TRANS64 P0, [R2+URZ+0x30], R45 ;  /* 0x0000302d020085a7 */ /* 0x000ea400080010ff */
[----:B--2---:R-:W-:Y:S05]  /*7530*/  @!P0 BRA `(.L_x_102) ;  /* 0xfffffffc00f08947 */ /* 0x004fea000383ffff */
[----:B------:R-:W-:Y:S05]  /*7540*/  BRA `(.L_x_101) ;  /* 0xffffffe800c87947 */ /* 0x000fea000383ffff */
        .weak           $__internal_0_$__cuda_sm10x_tcgen05_guardrail_trap_col_being_dealloced_not_returned_by_alloc
        .type           $__internal_0_$__cuda_sm10x_tcgen05_guardrail_trap_col_being_dealloced_not_returned_by_alloc,@function
        .size           $__internal_0_$__cuda_sm10x_tcgen05_guardrail_trap_col_being_dealloced_not_returned_by_alloc,($__internal_1_$__cuda_sm10x_tcgen05_guardrail_trap_phase_invalid_during_alloc - $__internal_0_$__cuda_sm10x_tcgen05_guardrail_trap_col_being_dealloced_not_returned_by_alloc)
$__internal_0_$__cuda_sm10x_tcgen05_guardrail_trap_col_being_dealloced_not_returned_by_alloc:
[----:B------:R-:W-:Y:S05]  /*7550*/  BPT.TRAP 0x1 ;  /* 0x000000040000795c */ /* 0x000fea0000300000 */
[----:B------:R-:W-:-:S04]  /*7560*/  HFMA2 R3, -RZ, RZ, 0, 0 ;  /* 0x00000000ff037431 */ /* 0x000fc800000001ff */
[----:B------:R-:W-:Y:S05]  /*7570*/  RET.REL.NODEC R2 `(_ZN7cutlass13device_kernelINS_4gemm6kernel13GemmUniversalIN4cute5tupleIJiiiiEEENS1_10collective13CollectiveMmaINS1_35MainloopSm100TmaUmmaWarpSpecializedILi3ELi2ELi4ENS5_IJNS4_1CILi1EEESB_SB_EEEEENS5_IJNSA_ILi64EEESE_NSA_ILi32EEEEEENS_6half_tENS5_IJlSB_lEEESH_SI_NS4_8TiledMMAINS4_8MMA_AtomIJNS4_20SM100_MMA_F16BF16_SSISH_SH_fLi64ELi64ELNS4_4UMMA5MajorE0ELSN_0ELNSM_7ScaleInE0ELSO_0EEEEEENS4_6LayoutISC_NS5_IJNSA_ILi0EEESS_SS_EEEEENS5_IJNS4_10UnderscoreESV_SV_EEEEENS4_13SM90_TMA_LOADENS4_14ComposedLayoutINS4_7SwizzleILi2ELi4ELi3EEENS4_18smem_ptr_flag_bitsILi16EEENSR_INS5_IJNSA_ILi8EEESF_EEENS5_IJSF_SB_EEEEEEEvNS4_8identityESY_S18_vS19_EENS_8epilogue10collective18CollectiveEpilogueINS1B_23Sm100TmaWarpSpecializedILi3ELi2ELi16ELb1ELb0EEEJSG_NS5_IJNSR_ISE_SB_EENSR_ISF_SB_EEEEESH_SI_SH_SI_NS1B_6fusion15FusionCallbacksIS1F_NS1J_17LinearCombinationISH_fSH_fLNS_15FloatRoundStyleE2EEESG_S1I_JEEENS4_5SM1004TMEM4LOAD26SM100_TMEM_LOAD_16dp256b4xESY_S18_NS4_17SM75_U32x4_LDSM_NENS4_14SM90_TMA_STOREES18_NS4_17SM90_U32x4_STSM_NENS4_39AutoVectorizingCopyWithAssumedAlignmentILi128EEEEEEvvEEEEvNT_6ParamsE) ;  /* 0xffffff8802a07950 */ /* 0x000fea0003c3ffff */
        .weak           $__internal_1_$__cuda_sm10x_tcgen05_guardrail_trap_phase_invalid_during_alloc
        .type           $__internal_1_$__cuda_sm10x_tcgen05_guardrail_trap_phase_invalid_during_alloc,@function
        .size           $__internal_1_$__cuda_sm10x_tcgen05_guardrail_trap_phase_invalid_during_alloc,($__internal_2_$__cuda_sm10x_tcgen05_guardrail_trap_unallocated_columns_being_dealloced - $__internal_1_$__cuda_sm10x_tcgen05_guardrail_trap_phase_invalid_during_alloc)
$__internal_1_$__cuda_sm10x_tcgen05_guardrail_trap_phase_invalid_during_alloc:
[----:B------:R-:W-:Y:S05]  /*7580*/  BPT.TRAP 0x1 ;  /* 0x000000040000795c */ /* 0x000fea0000300000 */
[----:B------:R-:W-:-:S04]  /*7590*/  MOV R3, 0x0 ;  /* 0x0000000000037802 */ /* 0x000fc80000000f00 */
[----:B------:R-:W-:Y:S05]  /*75a0*/  RET.REL.NODEC R2 `(_ZN7cutlass13device_kernelINS_4gemm6kernel13GemmUniversalIN4cute5tupleIJiiiiEEENS1_10collective13CollectiveMmaINS1_35MainloopSm100TmaUmmaWarpSpecializedILi3ELi2ELi4ENS5_IJNS4_1CILi1EEESB_SB_EEEEENS5_IJNSA_ILi64EEESE_NSA_ILi32EEEEEENS_6half_tENS5_IJlSB_lEEESH_SI_NS4_8TiledMMAINS4_8MMA_AtomIJNS4_20SM100_MMA_F16BF16_SSISH_SH_fLi64ELi64ELNS4_4UMMA5MajorE0ELSN_0ELNSM_7ScaleInE0ELSO_0EEEEEENS4_6LayoutISC_NS5_IJNSA_ILi0EEESS_SS_EEEEENS5_IJNS4_10UnderscoreESV_SV_EEEEENS4_13SM90_TMA_LOADENS4_14ComposedLayoutINS4_7SwizzleILi2ELi4ELi3EEENS4_18smem_ptr_flag_bitsILi16EEENSR_INS5_IJNSA_ILi8EEESF_EEENS5_IJSF_SB_EEEEEEEvNS4_8identityESY_S18_vS19_EENS_8epilogue10collective18CollectiveEpilogueINS1B_23Sm100TmaWarpSpecializedILi3ELi2ELi16ELb1ELb0EEEJSG_NS5_IJNSR_ISE_SB_EENSR_ISF_SB_EEEEESH_SI_SH_SI_NS1B_6fusion15FusionCallbacksIS1F_NS1J_17LinearCombinationISH_fSH_fLNS_15FloatRoundStyleE2EEESG_S1I_JEEENS4_5SM1004TMEM4LOAD26SM100_TMEM_LOAD_16dp256b4xESY_S18_NS4_17SM75_U32x4_LDSM_NENS4_14SM90_TMA_STOREES18_NS4_17SM90_U32x4_STSM_NENS4_39AutoVectorizingCopyWithAssumedAlignmentILi128EEEEEEvvEEEEvNT_6ParamsE) ;  /* 0xffffff8802947950 */ /* 0x000fea0003c3ffff */
        .weak           $__internal_2_$__cuda_sm10x_tcgen05_guardrail_trap_unallocated_columns_being_dealloced
        .type           $__internal_2_$__cuda_sm10x_tcgen05_guardrail_trap_unallocated_columns_being_dealloced,@function
        .size           $__internal_2_$__cuda_sm10x_tcgen05_guardrail_trap_unallocated_columns_being_dealloced,(.L_x_151 - $__internal_2_$__cuda_sm10x_tcgen05_guardrail_trap_unallocated_columns_being_dealloced)
$__internal_2_$__cuda_sm10x_tcgen05_guardrail_trap_unallocated_columns_being_dealloced:
[----:B------:R-:W-:Y:S05]  /*75b0*/  BPT.TRAP 0x1 ;  /* 0x000000040000795c */ /* 0x000fea0000300000 */
[----:B------:R-:W-:-:S04]  /*75c0*/  HFMA2 R3, -RZ, RZ, 0, 0 ;  /* 0x00000000ff037431 */ /* 0x000fc800000001ff */
[----:B------:R-:W-:Y:S05]  /*75d0*/  RET.REL.NODEC R2 `(_ZN7cutlass13device_kernelINS_4gemm6kernel13GemmUniversalIN4cute5tupleIJiiiiEEENS1_10collective13CollectiveMmaINS1_35MainloopSm100TmaUmmaWarpSpecializedILi3ELi2ELi4ENS5_IJNS4_1CILi1EEESB_SB_EEEEENS5_IJNSA_ILi64EEESE_NSA_ILi32EEEEEENS_6half_tENS5_IJlSB_lEEESH_SI_NS4_8TiledMMAINS4_8MMA_AtomIJNS4_20SM100_MMA_F16BF16_SSISH_SH_fLi64ELi64ELNS4_4UMMA5MajorE0ELSN_0ELNSM_7ScaleInE0ELSO_0EEEEEENS4_6LayoutISC_NS5_IJNSA_ILi0EEESS_SS_EEEEENS5_IJNS4_10UnderscoreESV_SV_EEEEENS4_13SM90_TMA_LOADENS4_14ComposedLayoutINS4_7SwizzleILi2ELi4ELi3EEENS4_18smem_ptr_flag_bitsILi16EEENSR_INS5_IJNSA_ILi8EEESF_EEENS5_IJSF_SB_EEEEEEEvNS4_8identityESY_S18_vS19_EENS_8epilogue10collective18CollectiveEpilogueINS1B_23Sm100TmaWarpSpecializedILi3ELi2ELi16ELb1ELb0EEEJSG_NS5_IJNSR_ISE_SB_EENSR_ISF_SB_EEEEESH_SI_SH_SI_NS1B_6fusion15FusionCallbacksIS1F_NS1J_17LinearCombinationISH_fSH_fLNS_15FloatRoundStyleE2EEESG_S1I_JEEENS4_5SM1004TMEM4LOAD26SM100_TMEM_LOAD_16dp256b4xESY_S18_NS4_17SM75_U32x4_LDSM_NENS4_14SM90_TMA_STOREES18_NS4_17SM90_U32x4_STSM_NENS4_39AutoVectorizingCopyWithAssumedAlignmentILi128EEEEEEvvEEEEvNT_6ParamsE) ;  /* 0xffffff8802887950 */ /* 0x000fea0003c3ffff */
.L_x_150:
[----:B------:R-:W-:-:S00]  /*75e0*/  BRA `(.L_x_150) ;  /* 0xfffffffc00fc7947 */ /* 0x000fc0000383ffff */
[----:B------:R-:W-:-:S00]  /*75f0*/  NOP ;  /* 0x0000000000007918 */ /* 0x000fc00000000000 */
        /* <DEDUP_REMOVED lines=8> */
.L_x_151:


//--------------------- .nv.global.init           --------------------------
	.section	.nv.global.init,"aw",@progbits
.nv.global.init:
	.type		$str$27,@object
	.size		$str$27,($str$28 - $str$27)
$str$27:
        /*0000*/ 	.byte	0x28, 0x61, 0x64, 0x64, 0x72, 0x65, 0x73, 0x73, 0x20, 0x26, 0x20, 0x6d, 0x61, 0x73, 0x6b, 0x29
        /*0010*/ 	.byte	0x20, 0x3d, 0x3d, 0x20, 0x30, 0x00
	.type		$str$28,@object
	.size		$str$28,($str$26 - $str$28)
$str$28:
        /*0016*/ 	.byte	0x2f, 0x74, 0x6d, 0x70, 0x2f, 0x63, 0x75, 0x74, 0x6c, 0x61, 0x73, 0x73, 0x5f, 0x73, 0x77, 0x65
        /*0026*/ 	.byte	0x65, 0x70, 0x5f, 0x73, 0x72, 0x63, 0x2f, 0x69, 0x6e, 0x63, 0x6c, 0x75, 0x64, 0x65, 0x2f, 0x63
        /*0036*/ 	.byte	0x75, 0x74, 0x65, 0x2f, 0x70, 0x6f, 0x69, 0x6e, 0x74, 0x65, 0x72, 0x5f, 0x66, 0x6c, 0x61, 0x67
        /*0046*/ 	.byte	0x67, 0x65, 0x64, 0x2e, 0x68, 0x70, 0x70, 0x00
	.type		$str$26,@object
	.size		$str$26,($str$25 - $str$26)
$str$26:
        /*004e*/ 	.byte	0x2f, 0x74, 0x6d, 0x70, 0x2f, 0x63, 0x75, 0x74, 0x6c, 0x61, 0x73, 0x73, 0x5f, 0x73, 0x77, 0x65
        /*005e*/ 	.byte	0x65, 0x70, 0x5f, 0x73, 0x72, 0x63, 0x2f, 0x69, 0x6e, 0x63, 0x6c, 0x75, 0x64, 0x65, 0x2f, 0x63
        /*006e*/ 	.byte	0x75, 0x74, 0x65, 0x2f, 0x61, 0x74, 0x6f, 0x6d, 0x2f, 0x63, 0x6f, 0x70, 0x79, 0x5f, 0x74, 0x72
        /*007e*/ 	.byte	0x61, 0x69, 0x74, 0x73, 0x5f, 0x73, 0x6d, 0x31, 0x30, 0x30, 0x2e, 0x68, 0x70, 0x70, 0x00
	.type		$str$25,@object
	.size		$str$25,(__unnamed_1 - $str$25)
$str$25:
        /*008d*/ 	.byte	0x28, 0x28, 0x75, 0x69, 0x6e, 0x74, 0x33, 0x32, 0x5f, 0x74, 0x28, 0x74, 0x68, 0x72, 0x65, 0x61
        /*009d*/ 	.byte	0x64, 0x49, 0x64, 0x78, 0x2e, 0x78, 0x29, 0x20, 0x2f, 0x20, 0x33, 0x32, 0x29, 0x20, 0x25, 0x20
        /*00ad*/ 	.byte	0x34, 0x29, 0x20, 0x3d, 0x3d, 0x20, 0x28, 0x28, 0x28, 0x74, 0x6d, 0x65, 0x6d, 0x5f, 0x61, 0x64
        /*00bd*/ 	.byte	0x64, 0x72, 0x20, 0x3e, 0x3e, 0x20, 0x31, 0x36, 0x29, 0x20, 0x2f, 0x20, 0x33, 0x32, 0x29, 0x20
        /*00cd*/ 	.byte	0x25, 0x20, 0x34, 0x29, 0x00
	.type		__unnamed_1,@object
	.size		__unnamed_1,(__unnamed_2 - __unnamed_1)
__unnamed_1:
        /*00d2*/ 	.byte	0x61, 0x75, 0x74, 0x6f, 0x20, 0x63, 0x75, 0x74, 0x65, 0x3a, 0x3a, 0x61, 0x73, 0x5f, 0x70, 0x6f
        /* <DEDUP_REMOVED lines=24> */
        /*0262*/ 	.byte	0x3e, 0x3e, 0x3e, 0x5d, 0x00
	.type		__unnamed_2,@object
	.size		__unnamed_2,(.L_2 - __unnamed_2)
__unnamed_2:
        /* <DEDUP_REMOVED lines=46> */
.L_2:


//--------------------- .nv.shared._ZN7cutlass13device_kernelINS_4gemm6kernel13GemmUniversalIN4cute5tupleIJiiiiEEENS1_10collective13CollectiveMmaINS1_35MainloopSm100TmaUmmaWarpSpecializedILi3ELi2ELi4ENS5_IJNS4_1CILi1EEESB_SB_EEEEENS5_IJNSA_ILi64EEESE_NSA_ILi32EEEEEENS_6half_tENS5_IJlSB_lEEESH_SI_NS4_8TiledMMAINS4_8MMA_AtomIJNS4_20SM100_MMA_F16BF16_SSISH_SH_fLi64ELi64ELNS4_4UMMA5MajorE0ELSN_0ELNSM_7ScaleInE0ELSO_0EEEEEENS4_6LayoutISC_NS5_IJNSA_ILi0EEESS_SS_EEEEENS5_IJNS4_10UnderscoreESV_SV_EEEEENS4_13SM90_TMA_LOADENS4_14ComposedLayoutINS4_7SwizzleILi2ELi4ELi3EEENS4_18smem_ptr_flag_bitsILi16EEENSR_INS5_IJNSA_ILi8EEESF_EEENS5_IJSF_SB_EEEEEEEvNS4_8identityESY_S18_vS19_EENS_8epilogue10collective18CollectiveEpilogueINS1B_23Sm100TmaWarpSpecializedILi3ELi2ELi16ELb1ELb0EEEJSG_NS5_IJNSR_ISE_SB_EENSR_ISF_SB_EEEEESH_SI_SH_SI_NS1B_6fusion15FusionCallbacksIS1F_NS1J_17LinearCombinationISH_fSH_fLNS_15FloatRoundStyleE2EEESG_S1I_JEEENS4_5SM1004TMEM4LOAD26SM100_TMEM_LOAD_16dp256b4xESY_S18_NS4_17SM75_U32x4_LDSM_NENS4_14SM90_TMA_STOREES18_NS4_17SM90_U32x4_STSM_NENS4_39AutoVectorizingCopyWithAssumedAlignmentILi128EEEEEEvvEEEEvNT_6ParamsE --------------------------
	.section	.nv.shared._ZN7cutlass13device_kernelINS_4gemm6kernel13GemmUniversalIN4cute5tupleIJiiiiEEENS1_10collective13CollectiveMmaINS1_35MainloopSm100TmaUmmaWarpSpecializedILi3ELi2ELi4ENS5_IJNS4_1CILi1EEESB_SB_EEEEENS5_IJNSA_ILi64EEESE_NSA_ILi32EEEEEENS_6half_tENS5_IJlSB_lEEESH_SI_NS4_8TiledMMAINS4_8MMA_AtomIJNS4_20SM100_MMA_F16BF16_SSISH_SH_fLi64ELi64ELNS4_4UMMA5MajorE0ELSN_0ELNSM_7ScaleInE0ELSO_0EEEEEENS4_6LayoutISC_NS5_IJNSA_ILi0EEESS_SS_EEEEENS5_IJNS4_10UnderscoreESV_SV_EEEEENS4_13SM90_TMA_LOADENS4_14ComposedLayoutINS4_7SwizzleILi2ELi4ELi3EEENS4_18smem_ptr_flag_bitsILi16EEENSR_INS5_IJNSA_ILi8EEESF_EEENS5_IJSF_SB_EEEEEEEvNS4_8identityESY_S18_vS19_EENS_8epilogue10collective18CollectiveEpilogueINS1B_23Sm100TmaWarpSpecializedILi3ELi2ELi16ELb1ELb0EEEJSG_NS5_IJNSR_ISE_SB_EENSR_ISF_SB_EEEEESH_SI_SH_SI_NS1B_6fusion15FusionCallbacksIS1F_NS1J_17LinearCombinationISH_fSH_fLNS_15FloatRoundStyleE2EEESG_S1I_JEEENS4_5SM1004TMEM4LOAD26SM100_TMEM_LOAD_16dp256b4xESY_S18_NS4_17SM75_U32x4_LDSM_NENS4_14SM90_TMA_STOREES18_NS4_17SM90_U32x4_STSM_NENS4_39AutoVectorizingCopyWithAssumedAlignmentILi128EEEEEEvvEEEEvNT_6ParamsE,"aw",@nobits
	.sectionflags	@""
	.align	16
	.zero		1024


//--------------------- .nv.shared.reserved.0     --------------------------
	.section	.nv.shared.reserved.0,"aw",@nobits
	.weak		__nv_reservedSMEM_offset_0_alias
	.size		__nv_reservedSMEM_offset_0_alias, 0, 64
	.other		__nv_reservedSMEM_offset_0_alias,@"STO_CUDA_RESERVED_SHARED STV_DEFAULT"
__nv_reservedSMEM_offset_0_alias:
	.zero		0
.nv.shared.reserved.0:
	.zero		64
	.weak		__nv_reservedSMEM_tcgen05_partition
	.type		__nv_reservedSMEM_tcgen05_partition,@object
	.size		__nv_reservedSMEM_tcgen05_partition,(.L_0 - __nv_reservedSMEM_tcgen05_partition)
__nv_reservedSMEM_tcgen05_partition:
	.zero		32
.L_0:


//--------------------- .nv.global                --------------------------
	.section	.nv.global,"aw",@nobits
.nv.global:
	.type		_ZN40_INTERNAL_9e62800e_4_k_cu_eb42c742_206354cute1_E,@object
	.size		_ZN40_INTERNAL_9e62800e_4_k_cu_eb42c742_206354cute1_E,(_ZN40_INTERNAL_9e62800e_4_k_cu_eb42c742_206354cuda3std3__45__cpo6cbeginE - _ZN40_INTERNAL_9e62800e_4_k_cu_eb42c742_206354cute1_E)
_ZN40_INTERNAL_9e62800e_4_k_cu_eb42c742_206354cute1_E:
	.zero		1
	.type		_ZN40_INTERNAL_9e62800e_4_k_cu_eb42c742_206354cuda3std3__45__cpo6cbeginE,@object
	.size		_ZN40_INTERNAL_9e62800e_4_k_cu_eb42c742_206354cuda3std3__45__cpo6cbeginE,(_ZN40_INTERNAL_9e62800e_4_k_cu_eb42c742_206354cuda3std3__48in_placeE - _ZN40_INTERNAL_9e62800e_4_k_cu_eb42c742_206354cuda3std3__45__cpo6cbeginE)
_ZN40_INTERNAL_9e62800e_4_k_cu_eb42c742_206354cuda3std3__45__cpo6cbeginE:
	.zero		1
	.type		_ZN40_INTERNAL_9e62800e_4_k_cu_eb42c742_206354cuda3std3__48in_placeE,@object
	.size		_ZN40_INTERNAL_9e62800e_4_k_cu_eb42c742_206354cuda3std3__48in_placeE,(_ZN40_INTERNAL_9e62800e_4_k_cu_eb42c742_206354cuda3std6ranges3__45__cpo9iter_moveE - _ZN40_INTERNAL_9e62800e_4_k_cu_eb42c742_206354cuda3std3__48in_placeE)
_ZN40_INTERNAL_9e62800e_4_k_cu_eb42c742_206354cuda3std3__48in_placeE:
	.zero		1
	.type		_ZN40_INTERNAL_9e62800e_4_k_cu_eb42c742_206354cuda3std6ranges3__45__cpo9iter_moveE,@object
	.size		_ZN40_INTERNAL_9e62800e_4_k_cu_eb42c742_206354cuda3std6ranges3__45__cpo9iter_moveE,(_ZN40_INTERNAL_9e62800e_4_k_cu_eb42c742_206354cuda3std3__45__cpo5beginE - _ZN40_INTERNAL_9e62800e_4_k_cu_eb42c742_206354cuda3std6ranges3__45__cpo9iter_moveE)
_ZN40_INTERNAL_9e62800e_4_k_cu_eb42c742_206354cuda3std6ranges3__45__cpo9iter_moveE:
	.zero		1
	.type		_ZN40_INTERNAL_9e62800e_4_k_cu_eb42c742_206354cuda3std3__45__cpo5beginE,@object
	.size		_ZN40_INTERNAL_9e62800e_4_k_cu_eb42c742_206354cuda3std3__45__cpo5beginE,(_ZN40_INTERNAL_9e62800e_4_k_cu_eb42c742_206354cuda3std3__442_GLOBAL__N__9e62800e_4_k_cu_eb42c742_206356ignoreE - _ZN40_INTERNAL_9e62800e_4_k_cu_eb42c742_206354cuda3std3__45__cpo5beginE)
_ZN40_INTERNAL_9e62800e_4_k_cu_eb42c742_206354cuda3std3__45__cpo5beginE:
	.zero		1
	.type		_ZN40_INTERNAL_9e62800e_4_k_cu_eb42c742_206354cuda3std3__442_GLOBAL__N__9e62800e_4_k_cu_eb42c742_206356ignoreE,@object
	.size		_ZN40_INTERNAL_9e62800e_4_k_cu_eb42c742_206354cuda3std3__442_GLOBAL__N__9e62800e_4_k_cu_eb42c742_206356ignoreE,(_ZN40_INTERNAL_9e62800e_4_k_cu_eb42c742_206354cute7productE - _ZN40_INTERNAL_9e62800e_4_k_cu_eb42c742_206354cuda3std3__442_GLOBAL__N__9e62800e_4_k_cu_eb42c742_206356ignoreE)
_ZN40_INTERNAL_9e62800e_4_k_cu_eb42c742_206354cuda3std3__442_GLOBAL__N__9e62800e_4_k_cu_eb42c742_206356ignoreE:
	.zero		1
	.type		_ZN40_INTERNAL_9e62800e_4_k_cu_eb42c742_206354cute7productE,@object
	.size		_ZN40_INTERNAL_9e62800e_4_k_cu_eb42c742_206354cute7productE,(_ZN40_INTERNAL_9e62800e_4_k_cu_eb42c742_206354cuda3std3__45__cpo3endE - _ZN40_INTERNAL_9e62800e_4_k_cu_eb42c742_206354cute7productE)
_ZN40_INTERNAL_9e62800e_4_k_cu_eb42c742_206354cute7productE:
	.zero		1
	.type		_ZN40_INTERNAL_9e62800e_4_k_cu_eb42c742_206354cuda3std3__45__cpo3endE,@object
	.size		_ZN40_INTERNAL_9e62800e_4_k_cu_eb42c742_206354cuda3std3__45__cpo3endE,(_ZN40_INTERNAL_9e62800e_4_k_cu_eb42c742_206354cuda3std3__419piecewise_constructE - _ZN40_INTERNAL_9e62800e_4_k_cu_eb42c742_206354cuda3std3__45__cpo3endE)
_ZN40_INTERNAL_9e62800e_4_k_cu_eb42c742_206354cuda3std3__45__cpo3endE:
	.zero		1
	.type		_ZN40_INTERNAL_9e62800e_4_k_cu_eb42c742_206354cuda3std3__419piecewise_constructE,@object
	.size		_ZN40_INTERNAL_9e62800e_4_k_cu_eb42c742_206354cuda3std3__419piecewise_constructE,(_ZN40_INTERNAL_9e62800e_4_k_cu_eb42c742_206354cuda3std3__45__cpo4cendE - _ZN40_INTERNAL_9e62800e_4_k_cu_eb42c742_206354cuda3std3__419piecewise_constructE)
_ZN40_INTERNAL_9e62800e_4_k_cu_eb42c742_206354cuda3std3__419piecewise_constructE:
	.zero		1
	.type		_ZN40_INTERNAL_9e62800e_4_k_cu_eb42c742_206354cuda3std3__45__cpo4cendE,@object
	.size		_ZN40_INTERNAL_9e62800e_4_k_cu_eb42c742_206354cuda3std3__45__cpo4cendE,(_ZN40_INTERNAL_9e62800e_4_k_cu_eb42c742_206354cuda3std6ranges3__45__cpo4swapE - _ZN40_INTERNAL_9e62800e_4_k_cu_eb42c742_206354cuda3std3__45__cpo4cendE)
_ZN40_INTERNAL_9e62800e_4_k_cu_eb42c742_206354cuda3std3__45__cpo4cendE:
	.zero		1
	.type		_ZN40_INTERNAL_9e62800e_4_k_cu_eb42c742_206354cuda3std6ranges3__45__cpo4swapE,@object
	.size		_ZN40_INTERNAL_9e62800e_4_k_cu_eb42c742_206354cuda3std6ranges3__45__cpo4swapE,(.L_10 - _ZN40_INTERNAL_9e62800e_4_k_cu_eb42c742_206354cuda3std6ranges3__45__cpo4swapE)
_ZN40_INTERNAL_9e62800e_4_k_cu_eb42c742_206354cuda3std6ranges3__45__cpo4swapE:
	.zero		1
.L_10:


//--------------------- .nv.constant0._ZN7cutlass13device_kernelINS_4gemm6kernel13GemmUniversalIN4cute5tupleIJiiiiEEENS1_10collective13CollectiveMmaINS1_35MainloopSm100TmaUmmaWarpSpecializedILi3ELi2ELi4ENS5_IJNS4_1CILi1EEESB_SB_EEEEENS5_IJNSA_ILi64EEESE_NSA_ILi32EEEEEENS_6half_tENS5_IJlSB_lEEESH_SI_NS4_8TiledMMAINS4_8MMA_AtomIJNS4_20SM100_MMA_F16BF16_SSISH_SH_fLi64ELi64ELNS4_4UMMA5MajorE0ELSN_0ELNSM_7ScaleInE0ELSO_0EEEEEENS4_6LayoutISC_NS5_IJNSA_ILi0EEESS_SS_EEEEENS5_IJNS4_10UnderscoreESV_SV_EEEEENS4_13SM90_TMA_LOADENS4_14ComposedLayoutINS4_7SwizzleILi2ELi4ELi3EEENS4_18smem_ptr_flag_bitsILi16EEENSR_INS5_IJNSA_ILi8EEESF_EEENS5_IJSF_SB_EEEEEEEvNS4_8identityESY_S18_vS19_EENS_8epilogue10collective18CollectiveEpilogueINS1B_23Sm100TmaWarpSpecializedILi3ELi2ELi16ELb1ELb0EEEJSG_NS5_IJNSR_ISE_SB_EENSR_ISF_SB_EEEEESH_SI_SH_SI_NS1B_6fusion15FusionCallbacksIS1F_NS1J_17LinearCombinationISH_fSH_fLNS_15FloatRoundStyleE2EEESG_S1I_JEEENS4_5SM1004TMEM4LOAD26SM100_TMEM_LOAD_16dp256b4xESY_S18_NS4_17SM75_U32x4_LDSM_NENS4_14SM90_TMA_STOREES18_NS4_17SM90_U32x4_STSM_NENS4_39AutoVectorizingCopyWithAssumedAlignmentILi128EEEEEEvvEEEEvNT_6ParamsE --------------------------
	.section	.nv.constant0._ZN7cutlass13device_kernelINS_4gemm6kernel13GemmUniversalIN4cute5tupleIJiiiiEEENS1_10collective13CollectiveMmaINS1_35MainloopSm100TmaUmmaWarpSpecializedILi3ELi2ELi4ENS5_IJNS4_1CILi1EEESB_SB_EEEEENS5_IJNSA_ILi64EEESE_NSA_ILi32EEEEEENS_6half_tENS5_IJlSB_lEEESH_SI_NS4_8TiledMMAINS4_8MMA_AtomIJNS4_20SM100_MMA_F16BF16_SSISH_SH_fLi64ELi64ELNS4_4UMMA5MajorE0ELSN_0ELNSM_7ScaleInE0ELSO_0EEEEEENS4_6LayoutISC_NS5_IJNSA_ILi0EEESS_SS_EEEEENS5_IJNS4_10UnderscoreESV_SV_EEEEENS4_13SM90_TMA_LOADENS4_14ComposedLayoutINS4_7SwizzleILi2ELi4ELi3EEENS4_18smem_ptr_flag_bitsILi16EEENSR_INS5_IJNSA_ILi8EEESF_EEENS5_IJSF_SB_EEEEEEEvNS4_8identityESY_S18_vS19_EENS_8epilogue10collective18CollectiveEpilogueINS1B_23Sm100TmaWarpSpecializedILi3ELi2ELi16ELb1ELb0EEEJSG_NS5_IJNSR_ISE_SB_EENSR_ISF_SB_EEEEESH_SI_SH_SI_NS1B_6fusion15FusionCallbacksIS1F_NS1J_17LinearCombinationISH_fSH_fLNS_15FloatRoundStyleE2EEESG_S1I_JEEENS4_5SM1004TMEM4LOAD26SM100_TMEM_LOAD_16dp256b4xESY_S18_NS4_17SM75_U32x4_LDSM_NENS4_14SM90_TMA_STOREES18_NS4_17SM90_U32x4_STSM_NENS4_39AutoVectorizingCopyWithAssumedAlignmentILi128EEEEEEvvEEEEvNT_6ParamsE,"a",@progbits
	.sectionflags	@""
	.align	4
.nv.constant0._ZN7cutlass13device_kernelINS_4gemm6kernel13GemmUniversalIN4cute5tupleIJiiiiEEENS1_10collective13CollectiveMmaINS1_35MainloopSm100TmaUmmaWarpSpecializedILi3ELi2ELi4ENS5_IJNS4_1CILi1EEESB_SB_EEEEENS5_IJNSA_ILi64EEESE_NSA_ILi32EEEEEENS_6half_tENS5_IJlSB_lEEESH_SI_NS4_8TiledMMAINS4_8MMA_AtomIJNS4_20SM100_MMA_F16BF16_SSISH_SH_fLi64ELi64ELNS4_4UMMA5MajorE0ELSN_0ELNSM_7ScaleInE0ELSO_0EEEEEENS4_6LayoutISC_NS5_IJNSA_ILi0EEESS_SS_EEEEENS5_IJNS4_10UnderscoreESV_SV_EEEEENS4_13SM90_TMA_LOADENS4_14ComposedLayoutINS4_7SwizzleILi2ELi4ELi3EEENS4_18smem_ptr_flag_bitsILi16EEENSR_INS5_IJNSA_ILi8EEESF_EEENS5_IJSF_SB_EEEEEEEvNS4_8identityESY_S18_vS19_EENS_8epilogue10collective18CollectiveEpilogueINS1B_23Sm100TmaWarpSpecializedILi3ELi2ELi16ELb1ELb0EEEJSG_NS5_IJNSR_ISE_SB_EENSR_ISF_SB_EEEEESH_SI_SH_SI_NS1B_6fusion15FusionCallbacksIS1F_NS1J_17LinearCombinationISH_fSH_fLNS_15FloatRoundStyleE2EEESG_S1I_JEEENS4_5SM1004TMEM4LOAD26SM100_TMEM_LOAD_16dp256b4xESY_S18_NS4_17SM75_U32x4_LDSM_NENS4_14SM90_TMA_STOREES18_NS4_17SM90_U32x4_STSM_NENS4_39AutoVectorizingCopyWithAssumedAlignmentILi128EEEEEEvvEEEEvNT_6ParamsE:
	.zero		2944


//--------------------- SYMBOLS --------------------------

	.type		.nv.reservedSmem.offset0,@object
	.size		.nv.reservedSmem.offset0,0x4
	.type		.nv.reservedSmem.cap,@object
	.size		.nv.reservedSmem.cap,0x4
	.type		__assertfail,@function
